// auto-generated by cutlass_sweep.epilogue — config: {"arch": "sm_90", "cluster_m": 2, "cluster_n": 1, "dtype": "fp16", "fusion": "gelu", "tile_k": 64, "tile_m": 128, "tile_n": 128}
#include "cutlass/cutlass.h"
#include "cutlass/gemm/collective/collective_builder.hpp"
#include "cutlass/gemm/device/gemm_universal_adapter.h"
#include "cutlass/gemm/kernel/gemm_universal.hpp"
#include "cutlass/epilogue/collective/collective_builder.hpp"
#include "cutlass/epilogue/fusion/operations.hpp"
#include "cutlass/epilogue/thread/activation.h"

using Elem = cutlass::half_t;
using Acc  = float;
using TileShape    = cute::Shape<cute::_128, cute::_128, cute::_64>;
using ClusterShape = cute::Shape<cute::_2, cute::_1, cute::_1>;
using FusionOp     = cutlass::epilogue::fusion::LinCombEltAct<cutlass::epilogue::thread::GELU, Elem, Acc>;

using CollectiveEpilogue = typename cutlass::epilogue::collective::CollectiveBuilder<
    cutlass::arch::Sm90, cutlass::arch::OpClassTensorOp,
    TileShape, ClusterShape,
    cutlass::epilogue::collective::EpilogueTileAuto,
    Acc, Acc,
    Elem, cutlass::layout::RowMajor, 128 / cutlass::sizeof_bits<Elem>::value,
    Elem, cutlass::layout::RowMajor, 128 / cutlass::sizeof_bits<Elem>::value,
    cutlass::epilogue::TmaWarpSpecializedCooperative,
    FusionOp
  >::CollectiveOp;

using CollectiveMainloop = typename cutlass::gemm::collective::CollectiveBuilder<
    cutlass::arch::Sm90, cutlass::arch::OpClassTensorOp,
    Elem, cutlass::layout::RowMajor, 128 / cutlass::sizeof_bits<Elem>::value,
    Elem, cutlass::layout::ColumnMajor, 128 / cutlass::sizeof_bits<Elem>::value,
    Acc,
    TileShape, ClusterShape,
    cutlass::gemm::collective::StageCountAutoCarveout<
        static_cast<int>(sizeof(typename CollectiveEpilogue::SharedStorage))>,
    cutlass::gemm::KernelTmaWarpSpecializedCooperative
  >::CollectiveOp;

using GemmKernel = cutlass::gemm::kernel::GemmUniversal<
    cute::Shape<int,int,int,int>, CollectiveMainloop, CollectiveEpilogue>;
using Gemm = cutlass::gemm::device::GemmUniversalAdapter<GemmKernel>;

auto* _anchor = &cutlass::device_kernel<GemmKernel>;


// ===== COMPILED SASS (sm_90a) =====

	.target	sm_90a

	.elftype	@"ET_EXEC"


//--------------------- .note.nv.tkinfo           --------------------------
	.section	.note.nv.tkinfo,"",@"SHT_NOTE"
	.sectionflags	@"SHF_NOTE_NV_TKINFO"
	.tkinfo
        /*0018*/ 	.word	0x00000002
        /*0030*/ 	.string	""
        /*0030*/ 	.string	"ptxas"
        /*0030*/ 	.string	"Cuda compilation tools, release 13.0, V13.0.88"
        /*0030*/ 	.string	"Build cuda_13.0.r13.0/compiler.36424714_0"
        /*0030*/ 	.string	"-arch sm_90a -m 64 "



//--------------------- .note.nv.cuinfo           --------------------------
	.section	.note.nv.cuinfo,"",@"SHT_NOTE"
	.sectionflags	@"SHF_NOTE_NV_CUINFO"
        /*0018*/ 	.short	0x0002
        /*001a*/ 	.short	0x005a
        /*001c*/ 	.short	0x0082
	.zero		2


//--------------------- .nv.info                  --------------------------
	.section	.nv.info,"",@"SHT_CUDA_INFO"
	.align	4


	//----- nvinfo : EIATTR_REGCOUNT
	.align		4
        /*0000*/ 	.byte	0x04, 0x2f
        /*0002*/ 	.short	(.L_18 - .L_17)
	.align		4
.L_17:
        /*0004*/ 	.word	index@(_ZN7cutlass13device_kernelINS_4gemm6kernel13GemmUniversalIN4cute5tupleIJiiiiEEENS1_10collective13CollectiveMmaINS1_34MainloopSm90TmaGmmaWarpSpecializedILi6ENS5_IJNS4_1CILi2EEENSA_ILi1EEESC_EEENS1_35KernelTmaWarpSpecializedCooperativeEEENS5_IJNSA_ILi128EEESG_NSA_ILi64EEEEEENS_6half_tENS5_IJlSC_lEEESJ_SK_NS4_8TiledMMAINS4_8MMA_AtomIJNS4_4SM904GMMA26MMA_64x128x16_F32F16F16_SSILNSO_5MajorE0ELSQ_0ELNSO_7ScaleInE1ELSR_1EEEEEENS4_6LayoutISD_NS5_IJSC_NSA_ILi0EEESV_EEEEENS5_IJNS4_10UnderscoreESY_SY_EEEEENS4_13SM90_TMA_LOADENS4_14ComposedLayoutINS4_7SwizzleILi3ELi4ELi3EEENS4_18smem_ptr_flag_bitsILi16EEENSU_INS5_IJNSA_ILi8EEESH_EEENS5_IJSH_SC_EEEEEEEvNS4_8identityENS4_23SM90_TMA_LOAD_MULTICASTES1B_vS1C_EENS_8epilogue10collective18CollectiveEpilogueINS1F_22Sm90TmaWarpSpecializedILi4ELi2ELi16ELb1ELb0EEEJSI_NS5_IJSG_NSA_ILi32EEEEEESJ_SK_SJ_SK_NS1F_6fusion15FusionCallbacksIS1J_NS1M_13LinCombEltActINS1F_6thread4GELUESJ_fSJ_fLNS_15FloatRoundStyleE2EEESI_S1L_JEEES11_NS12_INS13_ILi2ELi4ELi3EEES16_NSU_INS5_IJS17_S1K_EEENS5_IJS1K_SC_EEEEEEENS4_17SM75_U32x4_LDSM_NENS4_14SM90_TMA_STOREES1Y_NS4_17SM90_U32x4_STSM_NENS4_9Copy_AtomIJS21_SJ_EEEvEEEvvEEEEvNT_6ParamsE)
        /*0008*/ 	.word	0x000000a8


	//----- nvinfo : EIATTR_FRAME_SIZE
	.align		4
.L_18:
        /*000c*/ 	.byte	0x04, 0x11
        /*000e*/ 	.short	(.L_20 - .L_19)
	.align		4
.L_19:
        /*0010*/ 	.word	index@(_ZN7cutlass13device_kernelINS_4gemm6kernel13GemmUniversalIN4cute5tupleIJiiiiEEENS1_10collective13CollectiveMmaINS1_34MainloopSm90TmaGmmaWarpSpecializedILi6ENS5_IJNS4_1CILi2EEENSA_ILi1EEESC_EEENS1_35KernelTmaWarpSpecializedCooperativeEEENS5_IJNSA_ILi128EEESG_NSA_ILi64EEEEEENS_6half_tENS5_IJlSC_lEEESJ_SK_NS4_8TiledMMAINS4_8MMA_AtomIJNS4_4SM904GMMA26MMA_64x128x16_F32F16F16_SSILNSO_5MajorE0ELSQ_0ELNSO_7ScaleInE1ELSR_1EEEEEENS4_6LayoutISD_NS5_IJSC_NSA_ILi0EEESV_EEEEENS5_IJNS4_10UnderscoreESY_SY_EEEEENS4_13SM90_TMA_LOADENS4_14ComposedLayoutINS4_7SwizzleILi3ELi4ELi3EEENS4_18smem_ptr_flag_bitsILi16EEENSU_INS5_IJNSA_ILi8EEESH_EEENS5_IJSH_SC_EEEEEEEvNS4_8identityENS4_23SM90_TMA_LOAD_MULTICASTES1B_vS1C_EENS_8epilogue10collective18CollectiveEpilogueINS1F_22Sm90TmaWarpSpecializedILi4ELi2ELi16ELb1ELb0EEEJSI_NS5_IJSG_NSA_ILi32EEEEEESJ_SK_SJ_SK_NS1F_6fusion15FusionCallbacksIS1J_NS1M_13LinCombEltActINS1F_6thread4GELUESJ_fSJ_fLNS_15FloatRoundStyleE2EEESI_S1L_JEEES11_NS12_INS13_ILi2ELi4ELi3EEES16_NSU_INS5_IJS17_S1K_EEENS5_IJS1K_SC_EEEEEEENS4_17SM75_U32x4_LDSM_NENS4_14SM90_TMA_STOREES1Y_NS4_17SM90_U32x4_STSM_NENS4_9Copy_AtomIJS21_SJ_EEEvEEEvvEEEEvNT_6ParamsE)
        /*0014*/ 	.word	0x00000000


	//----- nvinfo : EIATTR_MIN_STACK_SIZE
	.align		4
.L_20:
        /*0018*/ 	.byte	0x04, 0x12
        /*001a*/ 	.short	(.L_22 - .L_21)
	.align		4
.L_21:
        /*001c*/ 	.word	index@(_ZN7cutlass13device_kernelINS_4gemm6kernel13GemmUniversalIN4cute5tupleIJiiiiEEENS1_10collective13CollectiveMmaINS1_34MainloopSm90TmaGmmaWarpSpecializedILi6ENS5_IJNS4_1CILi2EEENSA_ILi1EEESC_EEENS1_35KernelTmaWarpSpecializedCooperativeEEENS5_IJNSA_ILi128EEESG_NSA_ILi64EEEEEENS_6half_tENS5_IJlSC_lEEESJ_SK_NS4_8TiledMMAINS4_8MMA_AtomIJNS4_4SM904GMMA26MMA_64x128x16_F32F16F16_SSILNSO_5MajorE0ELSQ_0ELNSO_7ScaleInE1ELSR_1EEEEEENS4_6LayoutISD_NS5_IJSC_NSA_ILi0EEESV_EEEEENS5_IJNS4_10UnderscoreESY_SY_EEEEENS4_13SM90_TMA_LOADENS4_14ComposedLayoutINS4_7SwizzleILi3ELi4ELi3EEENS4_18smem_ptr_flag_bitsILi16EEENSU_INS5_IJNSA_ILi8EEESH_EEENS5_IJSH_SC_EEEEEEEvNS4_8identityENS4_23SM90_TMA_LOAD_MULTICASTES1B_vS1C_EENS_8epilogue10collective18CollectiveEpilogueINS1F_22Sm90TmaWarpSpecializedILi4ELi2ELi16ELb1ELb0EEEJSI_NS5_IJSG_NSA_ILi32EEEEEESJ_SK_SJ_SK_NS1F_6fusion15FusionCallbacksIS1J_NS1M_13LinCombEltActINS1F_6thread4GELUESJ_fSJ_fLNS_15FloatRoundStyleE2EEESI_S1L_JEEES11_NS12_INS13_ILi2ELi4ELi3EEES16_NSU_INS5_IJS17_S1K_EEENS5_IJS1K_SC_EEEEEEENS4_17SM75_U32x4_LDSM_NENS4_14SM90_TMA_STOREES1Y_NS4_17SM90_U32x4_STSM_NENS4_9Copy_AtomIJS21_SJ_EEEvEEEvvEEEEvNT_6ParamsE)
        /*0020*/ 	.word	0x00000000
.L_22:


//--------------------- .nv.compat                --------------------------
	.section	.nv.compat,"",@"SHT_CUDA_COMPAT_INFO"
	.align	4
        /*0000*/ 	.byte	0x02, 0x09, 0x01, 0x00, 0x02, 0x02, 0x04, 0x00, 0x02, 0x05, 0x05, 0x00, 0x03, 0x07, 0x01, 0x01
        /*0010*/ 	.byte	0x02, 0x03, 0x01, 0x00, 0x02, 0x06, 0x01, 0x00, 0x04, 0x0b, 0x08, 0x00, 0x00, 0x00, 0x00, 0x00
        /*0020*/ 	.byte	0x00, 0x00, 0x00, 0x00


//--------------------- .nv.info._ZN7cutlass13device_kernelINS_4gemm6kernel13GemmUniversalIN4cute5tupleIJiiiiEEENS1_10collective13CollectiveMmaINS1_34MainloopSm90TmaGmmaWarpSpecializedILi6ENS5_IJNS4_1CILi2EEENSA_ILi1EEESC_EEENS1_35KernelTmaWarpSpecializedCooperativeEEENS5_IJNSA_ILi128EEESG_NSA_ILi64EEEEEENS_6half_tENS5_IJlSC_lEEESJ_SK_NS4_8TiledMMAINS4_8MMA_AtomIJNS4_4SM904GMMA26MMA_64x128x16_F32F16F16_SSILNSO_5MajorE0ELSQ_0ELNSO_7ScaleInE1ELSR_1EEEEEENS4_6LayoutISD_NS5_IJSC_NSA_ILi0EEESV_EEEEENS5_IJNS4_10UnderscoreESY_SY_EEEEENS4_13SM90_TMA_LOADENS4_14ComposedLayoutINS4_7SwizzleILi3ELi4ELi3EEENS4_18smem_ptr_flag_bitsILi16EEENSU_INS5_IJNSA_ILi8EEESH_EEENS5_IJSH_SC_EEEEEEEvNS4_8identityENS4_23SM90_TMA_LOAD_MULTICASTES1B_vS1C_EENS_8epilogue10collective18CollectiveEpilogueINS1F_22Sm90TmaWarpSpecializedILi4ELi2ELi16ELb1ELb0EEEJSI_NS5_IJSG_NSA_ILi32EEEEEESJ_SK_SJ_SK_NS1F_6fusion15FusionCallbacksIS1J_NS1M_13LinCombEltActINS1F_6thread4GELUESJ_fSJ_fLNS_15FloatRoundStyleE2EEESI_S1L_JEEES11_NS12_INS13_ILi2ELi4ELi3EEES16_NSU_INS5_IJS17_S1K_EEENS5_IJS1K_SC_EEEEEEENS4_17SM75_U32x4_LDSM_NENS4_14SM90_TMA_STOREES1Y_NS4_17SM90_U32x4_STSM_NENS4_9Copy_AtomIJS21_SJ_EEEvEEEvvEEEEvNT_6ParamsE --------------------------
	.section	.nv.info._ZN7cutlass13device_kernelINS_4gemm6kernel13GemmUniversalIN4cute5tupleIJiiiiEEENS1_10collective13CollectiveMmaINS1_34MainloopSm90TmaGmmaWarpSpecializedILi6ENS5_IJNS4_1CILi2EEENSA_ILi1EEESC_EEENS1_35KernelTmaWarpSpecializedCooperativeEEENS5_IJNSA_ILi128EEESG_NSA_ILi64EEEEEENS_6half_tENS5_IJlSC_lEEESJ_SK_NS4_8TiledMMAINS4_8MMA_AtomIJNS4_4SM904GMMA26MMA_64x128x16_F32F16F16_SSILNSO_5MajorE0ELSQ_0ELNSO_7ScaleInE1ELSR_1EEEEEENS4_6LayoutISD_NS5_IJSC_NSA_ILi0EEESV_EEEEENS5_IJNS4_10UnderscoreESY_SY_EEEEENS4_13SM90_TMA_LOADENS4_14ComposedLayoutINS4_7SwizzleILi3ELi4ELi3EEENS4_18smem_ptr_flag_bitsILi16EEENSU_INS5_IJNSA_ILi8EEESH_EEENS5_IJSH_SC_EEEEEEEvNS4_8identityENS4_23SM90_TMA_LOAD_MULTICASTES1B_vS1C_EENS_8epilogue10collective18CollectiveEpilogueINS1F_22Sm90TmaWarpSpecializedILi4ELi2ELi16ELb1ELb0EEEJSI_NS5_IJSG_NSA_ILi32EEEEEESJ_SK_SJ_SK_NS1F_6fusion15FusionCallbacksIS1J_NS1M_13LinCombEltActINS1F_6thread4GELUESJ_fSJ_fLNS_15FloatRoundStyleE2EEESI_S1L_JEEES11_NS12_INS13_ILi2ELi4ELi3EEES16_NSU_INS5_IJS17_S1K_EEENS5_IJS1K_SC_EEEEEEENS4_17SM75_U32x4_LDSM_NENS4_14SM90_TMA_STOREES1Y_NS4_17SM90_U32x4_STSM_NENS4_9Copy_AtomIJS21_SJ_EEEvEEEvvEEEEvNT_6ParamsE,"",@"SHT_CUDA_INFO"
	.sectionflags	@""
	.align	4


	//----- nvinfo : EIATTR_CUDA_API_VERSION
	.align		4
        /*0000*/ 	.byte	0x04, 0x37
        /*0002*/ 	.short	(.L_24 - .L_23)
.L_23:
        /*0004*/ 	.word	0x00000082


	//----- nvinfo : EIATTR_KPARAM_INFO
	.align		4
.L_24:
        /*0008*/ 	.byte	0x04, 0x17
        /*000a*/ 	.short	(.L_26 - .L_25)
.L_25:
        /*000c*/ 	.word	0x00000000
        /*0010*/ 	.short	0x0000
        /*0012*/ 	.short	0x0070
        /*0014*/ 	.byte	0x00, 0xf0, 0x01, 0x1c


	//----- nvinfo : EIATTR_SPARSE_MMA_MASK
	.align		4
.L_26:
        /*0018*/ 	.byte	0x03, 0x50
        /*001a*/ 	.short	0x0000


	//----- nvinfo : EIATTR_MAXREG_COUNT
	.align		4
        /*001c*/ 	.byte	0x03, 0x1b
        /*001e*/ 	.short	0x00a8


	//----- nvinfo : EIATTR_NUM_BARRIERS
	.align		4
        /*0020*/ 	.byte	0x02, 0x4c
        /*0022*/ 	.byte	0x02
	.zero		1


	//----- nvinfo : EIATTR_EXTERNS
	.align		4
        /*0024*/ 	.byte	0x04, 0x0f
        /*0026*/ 	.short	(.L_28 - .L_27)


	//   ....[0]....
	.align		4
.L_27:
        /*0028*/ 	.word	index@(__assertfail)


	//----- nvinfo : EIATTR_MERCURY_ISA_VERSION
	.align		4
.L_28:
        /*002c*/ 	.byte	0x03, 0x5f
        /*002e*/ 	.short	0x0101


	//----- nvinfo : EIATTR_INT_WARP_WIDE_INSTR_OFFSETS
	.align		4
        /*0030*/ 	.byte	0x04, 0x31
        /*0032*/ 	.short	(.L_30 - .L_29)


	//   ....[0]....
.L_29:
        /*0034*/ 	.word	0x00000a30


	//   ....[1]....
        /*0038*/ 	.word	0x00000b00


	//   ....[2]....
        /*003c*/ 	.word	0x00000b90


	//   ....[3]....
        /*0040*/ 	.word	0x000022d0


	//----- nvinfo : EIATTR_COOP_GROUP_MASK_REGIDS
	.align		4
.L_30:
        /*0044*/ 	.byte	0x04, 0x29
        /*0046*/ 	.short	(.L_32 - .L_31)


	//   ....[0]....
.L_31:
        /*0048*/ 	.word	0xffffffff


	//   ....[1]....
        /*004c*/ 	.word	0xffffffff


	//   ....[2]....
        /*0050*/ 	.word	0xffffffff


	//   ....[3]....
        /*0054*/ 	.word	0xffffffff


	//   ....[4]....
        /*0058*/ 	.word	0xffffffff


	//   ....[5]....
        /*005c*/ 	.word	0xffffffff


	//   ....[6]....
        /*0060*/ 	.word	0xffffffff


	//----- nvinfo : EIATTR_COOP_GROUP_INSTR_OFFSETS
	.align		4
.L_32:
        /*0064*/ 	.byte	0x04, 0x28
        /*0066*/ 	.short	(.L_34 - .L_33)


	//   ....[0]....
.L_33:
        /*0068*/ 	.word	0x00000070


	//   ....[1]....
        /*006c*/ 	.word	0x00000080


	//   ....[2]....
        /*0070*/ 	.word	0x00000440


	//   ....[3]....
        /*0074*/ 	.word	0x00000610


	//   ....[4]....
        /*0078*/ 	.word	0x00000830


	//   ....[5]....
        /*007c*/ 	.word	0x00000cc0


	//   ....[6]....
        /*0080*/ 	.word	0x000018f0


	//----- nvinfo : EIATTR_REG_RECONFIG
	.align		4
.L_34:
        /*0084*/ 	.byte	0x01, 0x54
	.zero		2


	//----- nvinfo : EIATTR_SYSCALL_OFFSETS
	.align		4
        /*0088*/ 	.byte	0x04, 0x46
        /*008a*/ 	.short	(.L_36 - .L_35)


	//   ....[0]....
.L_35:
        /*008c*/ 	.word	0x00001ae0


	//   ....[1]....
        /*0090*/ 	.word	0x000025b0


	//   ....[2]....
        /*0094*/ 	.word	0x000026a0


	//----- nvinfo : EIATTR_MBARRIER_INSTR_OFFSETS
	.align		4
.L_36:
        /*0098*/ 	.byte	0x04, 0x39
        /*009a*/ 	.short	(.L_38 - .L_37)


	//   ....[0]....
.L_37:
        /*009c*/ 	.word	0x00000540
        /*00a0*/ 	.word	0x000000ff
        /*00a4*/ 	.word	0x00000000
        /*00a8*/ 	.short	0x0100
        /*00aa*/ 	.byte	0x08
	.zero		1


	//   ....[1]....
        /*00ac*/ 	.word	0x00000550
        /*00b0*/ 	.word	0x000000ff
        /*00b4*/ 	.word	0x00000030
        /*00b8*/ 	.short	0x0100
        /*00ba*/ 	.byte	0x08
	.zero		1


	//   ....[2]....
        /*00bc*/ 	.word	0x00000560
        /*00c0*/ 	.word	0x000000ff
        /*00c4*/ 	.word	0x00000008
        /*00c8*/ 	.short	0x0100
        /*00ca*/ 	.byte	0x08
	.zero		1


	//   ....[3]....
        /*00cc*/ 	.word	0x00000570
        /*00d0*/ 	.word	0x000000ff
        /*00d4*/ 	.word	0x00000038
        /*00d8*/ 	.short	0x0100
        /*00da*/ 	.byte	0x08
	.zero		1


	//   ....[4]....
        /*00dc*/ 	.word	0x00000580
        /*00e0*/ 	.word	0x000000ff
        /*00e4*/ 	.word	0x00000010
        /*00e8*/ 	.short	0x0100
        /*00ea*/ 	.byte	0x08
	.zero		1


	//   ....[5]....
        /*00ec*/ 	.word	0x00000590
        /*00f0*/ 	.word	0x000000ff
        /*00f4*/ 	.word	0x00000040
        /*00f8*/ 	.short	0x0100
        /*00fa*/ 	.byte	0x08
	.zero		1


	//   ....[6]....
        /*00fc*/ 	.word	0x000005a0
        /*0100*/ 	.word	0x000000ff
        /*0104*/ 	.word	0x00000018
        /*0108*/ 	.short	0x0100
        /*010a*/ 	.byte	0x08
	.zero		1


	//   ....[7]....
        /*010c*/ 	.word	0x000005b0
        /*0110*/ 	.word	0x000000ff
        /*0114*/ 	.word	0x00000048
        /*0118*/ 	.short	0x0100
        /*011a*/ 	.byte	0x08
	.zero		1


	//   ....[8]....
        /*011c*/ 	.word	0x000005c0
        /*0120*/ 	.word	0x000000ff
        /*0124*/ 	.word	0x00000020
        /*0128*/ 	.short	0x0100
        /*012a*/ 	.byte	0x08
	.zero		1


	//   ....[9]....
        /*012c*/ 	.word	0x000005d0
        /*0130*/ 	.word	0x000000ff
        /*0134*/ 	.word	0x00000050
        /*0138*/ 	.short	0x0100
        /*013a*/ 	.byte	0x08
	.zero		1


	//   ....[10]....
        /*013c*/ 	.word	0x000005e0
        /*0140*/ 	.word	0x000000ff
        /*0144*/ 	.word	0x00000028
        /*0148*/ 	.short	0x0100
        /*014a*/ 	.byte	0x08
	.zero		1


	//   ....[11]....
        /*014c*/ 	.word	0x000005f0
        /*0150*/ 	.word	0x000000ff
        /*0154*/ 	.word	0x00000058
        /*0158*/ 	.short	0x0100
        /*015a*/ 	.byte	0x08
	.zero		1


	//   ....[12]....
        /*015c*/ 	.word	0x00000750
        /*0160*/ 	.word	0x000000ff
        /*0164*/ 	.word	0x00000060
        /*0168*/ 	.short	0x0100
        /*016a*/ 	.byte	0x08
	.zero		1


	//   ....[13]....
        /*016c*/ 	.word	0x00000760
        /*0170*/ 	.word	0x000000ff
        /*0174*/ 	.word	0x00000080
        /*0178*/ 	.short	0x0100
        /*017a*/ 	.byte	0x08
	.zero		1


	//   ....[14]....
        /*017c*/ 	.word	0x00000770
        /*0180*/ 	.word	0x000000ff
        /*0184*/ 	.word	0x00000068
        /*0188*/ 	.short	0x0100
        /*018a*/ 	.byte	0x08
	.zero		1


	//   ....[15]....
        /*018c*/ 	.word	0x00000780
        /*0190*/ 	.word	0x000000ff
        /*0194*/ 	.word	0x00000088
        /*0198*/ 	.short	0x0100
        /*019a*/ 	.byte	0x08
	.zero		1


	//   ....[16]....
        /*019c*/ 	.word	0x00000790
        /*01a0*/ 	.word	0x000000ff
        /*01a4*/ 	.word	0x00000070
        /*01a8*/ 	.short	0x0100
        /*01aa*/ 	.byte	0x08
	.zero		1


	//   ....[17]....
        /*01ac*/ 	.word	0x000007a0
        /*01b0*/ 	.word	0x000000ff
        /*01b4*/ 	.word	0x00000090
        /*01b8*/ 	.short	0x0100
        /*01ba*/ 	.byte	0x08
	.zero		1


	//   ....[18]....
        /*01bc*/ 	.word	0x000007b0
        /*01c0*/ 	.word	0x000000ff
        /*01c4*/ 	.word	0x00000078
        /*01c8*/ 	.short	0x0100
        /*01ca*/ 	.byte	0x08
	.zero		1


	//   ....[19]....
        /*01cc*/ 	.word	0x000007c0
        /*01d0*/ 	.word	0x000000ff
        /*01d4*/ 	.word	0x00000098
        /*01d8*/ 	.short	0x0100
        /*01da*/ 	.byte	0x08
	.zero		1


	//   ....[20]....
        /*01dc*/ 	.word	0x00000c00
        /*01e0*/ 	.word	0x000000ff
        /*01e4*/ 	.word	0x000000a0
        /*01e8*/ 	.short	0x0100
        /*01ea*/ 	.byte	0x06
	.zero		1


	//   ....[21]....
        /*01ec*/ 	.word	0x00000c70
        /*01f0*/ 	.word	0x000000ff
        /*01f4*/ 	.word	0x000000a8
        /*01f8*/ 	.short	0x0100
        /*01fa*/ 	.byte	0x06
	.zero		1


	//   ....[22]....
        /*01fc*/ 	.word	0x00001b60
        /*0200*/ 	.word	0x00000003
        /*0204*/ 	.word	0x00000000
        /*0208*/ 	.short	0x010a
        /*020a*/ 	.byte	0x3f
	.zero		1


	//   ....[23]....
        /*020c*/ 	.word	0x00001bc0
        /*0210*/ 	.word	0x00000003
        /*0214*/ 	.word	0x00000000
        /*0218*/ 	.short	0x010a
        /*021a*/ 	.byte	0x3f
	.zero		1


	//   ....[24]....
        /*021c*/ 	.word	0x00001ee0
        /*0220*/ 	.word	0x000000ff
        /*0224*/ 	.word	0x00000000
        /*0228*/ 	.short	0x010a
        /*022a*/ 	.byte	0x04
	.zero		1


	//   ....[25]....
        /*022c*/ 	.word	0x00001f20
        /*0230*/ 	.word	0x000000ff
        /*0234*/ 	.word	0x00000000
        /*0238*/ 	.short	0x010a
        /*023a*/ 	.byte	0x04
	.zero		1


	//   ....[26]....
        /*023c*/ 	.word	0x00002180
        /*0240*/ 	.word	0x00000005
        /*0244*/ 	.word	0x00000000
        /*0248*/ 	.short	0x0101
        /*024a*/ 	.byte	0x3f
	.zero		1


	//   ....[27]....
        /*024c*/ 	.word	0x00002370
        /*0250*/ 	.word	0x00000003
        /*0254*/ 	.word	0x00000000
        /*0258*/ 	.short	0x0101
        /*025a*/ 	.byte	0x3f
	.zero		1


	//   ....[28]....
        /*025c*/ 	.word	0x00002b70
        /*0260*/ 	.word	0x000000ff
        /*0264*/ 	.word	0x00000060
        /*0268*/ 	.short	0x010a
        /*026a*/ 	.byte	0x33
	.zero		1


	//   ....[29]....
        /*026c*/ 	.word	0x00004b60
        /*0270*/ 	.word	0x000000ff
        /*0274*/ 	.word	0x00000000
        /*0278*/ 	.short	0x0101
        /*027a*/ 	.byte	0x04
	.zero		1


	//   ....[30]....
        /*027c*/ 	.word	0x00004c40
        /*0280*/ 	.word	0x0000001b
        /*0284*/ 	.word	0x00000060
        /*0288*/ 	.short	0x010a
        /*028a*/ 	.byte	0x3f
	.zero		1


	//   ....[31]....
        /*028c*/ 	.word	0x00006b40
        /*0290*/ 	.word	0x000000ff
        /*0294*/ 	.word	0x00000000
        /*0298*/ 	.short	0x0101
        /*029a*/ 	.byte	0x04
	.zero		1


	//   ....[32]....
        /*029c*/ 	.word	0x00006c30
        /*02a0*/ 	.word	0x00000019
        /*02a4*/ 	.word	0x00000060
        /*02a8*/ 	.short	0x010a
        /*02aa*/ 	.byte	0x3f
	.zero		1


	//   ....[33]....
        /*02ac*/ 	.word	0x00008b70
        /*02b0*/ 	.word	0x000000ff
        /*02b4*/ 	.word	0x00000000
        /*02b8*/ 	.short	0x0101
        /*02ba*/ 	.byte	0x04
	.zero		1


	//   ....[34]....
        /*02bc*/ 	.word	0x00008c50
        /*02c0*/ 	.word	0x0000001a
        /*02c4*/ 	.word	0x00000060
        /*02c8*/ 	.short	0x010a
        /*02ca*/ 	.byte	0x3f
	.zero		1


	//   ....[35]....
        /*02cc*/ 	.word	0x0000ab40
        /*02d0*/ 	.word	0x000000ff
        /*02d4*/ 	.word	0x00000000
        /*02d8*/ 	.short	0x0101
        /*02da*/ 	.byte	0x04
	.zero		1


	//   ....[36]....
        /*02dc*/ 	.word	0x0000b410
        /*02e0*/ 	.word	0x000000ff
        /*02e4*/ 	.word	0x00000000
        /*02e8*/ 	.short	0x0101
        /*02ea*/ 	.byte	0x04
	.zero		1


	//   ....[37]....
        /*02ec*/ 	.word	0x0000ba20
        /*02f0*/ 	.word	0x000000ff
        /*02f4*/ 	.word	0x000000a8
        /*02f8*/ 	.short	0x010a
        /*02fa*/ 	.byte	0x04
	.zero		1


	//   ....[38]....
        /*02fc*/ 	.word	0x0000be30
        /*0300*/ 	.word	0x000000ff
        /*0304*/ 	.word	0x00000080
        /*0308*/ 	.short	0x010a
        /*030a*/ 	.byte	0x05
	.zero		1


	//   ....[39]....
        /*030c*/ 	.word	0x0000bf20
        /*0310*/ 	.word	0x000000ff
        /*0314*/ 	.word	0x00000060
        /*0318*/ 	.short	0x010b
        /*031a*/ 	.byte	0x05
	.zero		1


	//   ....[40]....
        /*031c*/ 	.word	0x0000bf80
        /*0320*/ 	.word	0x000000ff
        /*0324*/ 	.word	0x00000000
        /*0328*/ 	.short	0x0101
        /*032a*/ 	.byte	0x04
	.zero		1


	//   ....[41]....
        /*032c*/ 	.word	0x0000bfb0
        /*0330*/ 	.word	0x000000ff
        /*0334*/ 	.word	0x00000088
        /*0338*/ 	.short	0x010a
        /*033a*/ 	.byte	0x05
	.zero		1


	//   ....[42]....
        /*033c*/ 	.word	0x0000c0c0
        /*0340*/ 	.word	0x000000ff
        /*0344*/ 	.word	0x00000068
        /*0348*/ 	.short	0x010b
        /*034a*/ 	.byte	0x05
	.zero		1


	//   ....[43]....
        /*034c*/ 	.word	0x0000c120
        /*0350*/ 	.word	0x000000ff
        /*0354*/ 	.word	0x00000000
        /*0358*/ 	.short	0x0101
        /*035a*/ 	.byte	0x04
	.zero		1


	//   ....[44]....
        /*035c*/ 	.word	0x0000c150
        /*0360*/ 	.word	0x000000ff
        /*0364*/ 	.word	0x00000090
        /*0368*/ 	.short	0x010a
        /*036a*/ 	.byte	0x05
	.zero		1


	//   ....[45]....
        /*036c*/ 	.word	0x0000c260
        /*0370*/ 	.word	0x000000ff
        /*0374*/ 	.word	0x00000070
        /*0378*/ 	.short	0x010b
        /*037a*/ 	.byte	0x05
	.zero		1


	//   ....[46]....
        /*037c*/ 	.word	0x0000c2c0
        /*0380*/ 	.word	0x000000ff
        /*0384*/ 	.word	0x00000000
        /*0388*/ 	.short	0x0101
        /*038a*/ 	.byte	0x04
	.zero		1


	//   ....[47]....
        /*038c*/ 	.word	0x0000c2f0
        /*0390*/ 	.word	0x000000ff
        /*0394*/ 	.word	0x00000098
        /*0398*/ 	.short	0x010a
        /*039a*/ 	.byte	0x05
	.zero		1


	//   ....[48]....
        /*039c*/ 	.word	0x0000c400
        /*03a0*/ 	.word	0x000000ff
        /*03a4*/ 	.word	0x00000078
        /*03a8*/ 	.short	0x010b
        /*03aa*/ 	.byte	0x05
	.zero		1


	//   ....[49]....
        /*03ac*/ 	.word	0x0000c4f0
        /*03b0*/ 	.word	0x000000ff
        /*03b4*/ 	.word	0x00000000
        /*03b8*/ 	.short	0x0101
        /*03ba*/ 	.byte	0x04
	.zero		1


	//   ....[50]....
        /*03bc*/ 	.word	0x0000cb30
        /*03c0*/ 	.word	0x00000003
        /*03c4*/ 	.word	0x00000080
        /*03c8*/ 	.short	0x010a
        /*03ca*/ 	.byte	0x3f
	.zero		1


	//   ....[51]....
        /*03cc*/ 	.word	0x0000cb70
        /*03d0*/ 	.word	0x00000003
        /*03d4*/ 	.word	0x00000088
        /*03d8*/ 	.short	0x010a
        /*03da*/ 	.byte	0x3f
	.zero		1


	//   ....[52]....
        /*03dc*/ 	.word	0x0000cbb0
        /*03e0*/ 	.word	0x00000003
        /*03e4*/ 	.word	0x00000090
        /*03e8*/ 	.short	0x010a
        /*03ea*/ 	.byte	0x3f
	.zero		1


	//   ....[53]....
        /*03ec*/ 	.word	0x0000cc00
        /*03f0*/ 	.word	0x00000003
        /*03f4*/ 	.word	0x00000098
        /*03f8*/ 	.short	0x010a
        /*03fa*/ 	.byte	0x3f
	.zero		1


	//   ....[54]....
        /*03fc*/ 	.word	0x0000cf50
        /*0400*/ 	.word	0x0000000e
        /*0404*/ 	.word	0x00000030
        /*0408*/ 	.short	0x010a
        /*040a*/ 	.byte	0x3f
	.zero		1


	//   ....[55]....
        /*040c*/ 	.word	0x0000d2e0
        /*0410*/ 	.word	0x00000006
        /*0414*/ 	.word	0x000000a8
        /*0418*/ 	.short	0x0101
        /*041a*/ 	.byte	0x3f
	.zero		1


	//   ....[56]....
        /*041c*/ 	.word	0x0000d9f0
        /*0420*/ 	.word	0x00000007
        /*0424*/ 	.word	0x00000000
        /*0428*/ 	.short	0x010a
        /*042a*/ 	.byte	0x3f
	.zero		1


	//   ....[57]....
        /*042c*/ 	.word	0x0000da70
        /*0430*/ 	.word	0x00000008
        /*0434*/ 	.word	0x00000000
        /*0438*/ 	.short	0x010a
        /*043a*/ 	.byte	0x3f
	.zero		1


	//   ....[58]....
        /*043c*/ 	.word	0x0000db00
        /*0440*/ 	.word	0x00000009
        /*0444*/ 	.word	0x00000000
        /*0448*/ 	.short	0x010a
        /*044a*/ 	.byte	0x3f
	.zero		1


	//   ....[59]....
        /*044c*/ 	.word	0x0000db90
        /*0450*/ 	.word	0x00000008
        /*0454*/ 	.word	0x00000000
        /*0458*/ 	.short	0x010a
        /*045a*/ 	.byte	0x3f
	.zero		1


	//   ....[60]....
        /*045c*/ 	.word	0x0000dc20
        /*0460*/ 	.word	0x0000000b
        /*0464*/ 	.word	0x00000000
        /*0468*/ 	.short	0x010a
        /*046a*/ 	.byte	0x3f
	.zero		1


	//   ....[61]....
        /*046c*/ 	.word	0x0000dcb0
        /*0470*/ 	.word	0x00000003
        /*0474*/ 	.word	0x00000000
        /*0478*/ 	.short	0x010a
        /*047a*/ 	.byte	0x3f
	.zero		1


	//   ....[62]....
        /*047c*/ 	.word	0x0000dd10
        /*0480*/ 	.word	0x00000003
        /*0484*/ 	.word	0x00000000
        /*0488*/ 	.short	0x010a
        /*048a*/ 	.byte	0x3f
	.zero		1


	//   ....[63]....
        /*048c*/ 	.word	0x0000dd70
        /*0490*/ 	.word	0x00000005
        /*0494*/ 	.word	0x00000000
        /*0498*/ 	.short	0x010a
        /*049a*/ 	.byte	0x3f
	.zero		1


	//   ....[64]....
        /*049c*/ 	.word	0x0000ddd0
        /*04a0*/ 	.word	0x00000004
        /*04a4*/ 	.word	0x00000060
        /*04a8*/ 	.short	0x010a
        /*04aa*/ 	.byte	0x3f
	.zero		1


	//   ....[65]....
        /*04ac*/ 	.word	0x0000de20
        /*04b0*/ 	.word	0x0000001b
        /*04b4*/ 	.word	0x00000060
        /*04b8*/ 	.short	0x010a
        /*04ba*/ 	.byte	0x3f
	.zero		1


	//   ....[66]....
        /*04bc*/ 	.word	0x0000de70
        /*04c0*/ 	.word	0x00000019
        /*04c4*/ 	.word	0x00000060
        /*04c8*/ 	.short	0x010a
        /*04ca*/ 	.byte	0x3f
	.zero		1


	//   ....[67]....
        /*04cc*/ 	.word	0x0000dec0
        /*04d0*/ 	.word	0x0000001a
        /*04d4*/ 	.word	0x00000060
        /*04d8*/ 	.short	0x010a
        /*04da*/ 	.byte	0x3f
	.zero		1


	//   ....[68]....
        /*04dc*/ 	.word	0x0000df20
        /*04e0*/ 	.word	0x00000003
        /*04e4*/ 	.word	0x000000a8
        /*04e8*/ 	.short	0x010a
        /*04ea*/ 	.byte	0x3f
	.zero		1


	//   ....[69]....
        /*04ec*/ 	.word	0x0000df80
        /*04f0*/ 	.word	0x00000005
        /*04f4*/ 	.word	0x00000080
        /*04f8*/ 	.short	0x010a
        /*04fa*/ 	.byte	0x3f
	.zero		1


	//   ....[70]....
        /*04fc*/ 	.word	0x0000dfe0
        /*0500*/ 	.word	0x00000005
        /*0504*/ 	.word	0x00000088
        /*0508*/ 	.short	0x010a
        /*050a*/ 	.byte	0x3f
	.zero		1


	//   ....[71]....
        /*050c*/ 	.word	0x0000e040
        /*0510*/ 	.word	0x00000005
        /*0514*/ 	.word	0x00000090
        /*0518*/ 	.short	0x010a
        /*051a*/ 	.byte	0x3f
	.zero		1


	//   ....[72]....
        /*051c*/ 	.word	0x0000e0a0
        /*0520*/ 	.word	0x00000005
        /*0524*/ 	.word	0x00000098
        /*0528*/ 	.short	0x010a
        /*052a*/ 	.byte	0x3f
	.zero		1


	//   ....[73]....
        /*052c*/ 	.word	0x0000e0f0
        /*0530*/ 	.word	0x00000003
        /*0534*/ 	.word	0x00000080
        /*0538*/ 	.short	0x010a
        /*053a*/ 	.byte	0x3f
	.zero		1


	//   ....[74]....
        /*053c*/ 	.word	0x0000e140
        /*0540*/ 	.word	0x00000003
        /*0544*/ 	.word	0x00000088
        /*0548*/ 	.short	0x010a
        /*054a*/ 	.byte	0x3f
	.zero		1


	//   ....[75]....
        /*054c*/ 	.word	0x0000e190
        /*0550*/ 	.word	0x00000003
        /*0554*/ 	.word	0x00000090
        /*0558*/ 	.short	0x010a
        /*055a*/ 	.byte	0x3f
	.zero		1


	//   ....[76]....
        /*055c*/ 	.word	0x0000e260
        /*0560*/ 	.word	0x0000000e
        /*0564*/ 	.word	0x00000030
        /*0568*/ 	.short	0x010a
        /*056a*/ 	.byte	0x3f
	.zero		1


	//   ....[77]....
        /*056c*/ 	.word	0x0000e330
        /*0570*/ 	.word	0x00000007
        /*0574*/ 	.word	0x00000000
        /*0578*/ 	.short	0x010a
        /*057a*/ 	.byte	0x3f
	.zero		1


	//   ....[78]....
        /*057c*/ 	.word	0x0000e380
        /*0580*/ 	.word	0x00000008
        /*0584*/ 	.word	0x00000000
        /*0588*/ 	.short	0x010a
        /*058a*/ 	.byte	0x3f
	.zero		1


	//   ....[79]....
        /*058c*/ 	.word	0x0000e3d0
        /*0590*/ 	.word	0x00000009
        /*0594*/ 	.word	0x00000000
        /*0598*/ 	.short	0x010a
        /*059a*/ 	.byte	0x3f
	.zero		1


	//   ....[80]....
        /*059c*/ 	.word	0x0000e420
        /*05a0*/ 	.word	0x00000008
        /*05a4*/ 	.word	0x00000000
        /*05a8*/ 	.short	0x010a
        /*05aa*/ 	.byte	0x3f
	.zero		1


	//   ....[81]....
        /*05ac*/ 	.word	0x0000e470
        /*05b0*/ 	.word	0x0000000b
        /*05b4*/ 	.word	0x00000000
        /*05b8*/ 	.short	0x010a
        /*05ba*/ 	.byte	0x3f
	.zero		1


	//----- nvinfo : EIATTR_NUM_MBARRIERS
	.align		4
.L_38:
        /*05bc*/ 	.byte	0x03, 0x38
        /*05be*/ 	.short	0x0016


	//----- nvinfo : EIATTR_EXIT_INSTR_OFFSETS
	.align		4
        /*05c0*/ 	.byte	0x04, 0x1c
        /*05c2*/ 	.short	(.L_40 - .L_39)


	//   ....[0]....
.L_39:
        /*05c4*/ 	.word	0x0000dd00


	//----- nvinfo : EIATTR_MAX_THREADS
	.align		4
.L_40:
        /*05c8*/ 	.byte	0x04, 0x05
        /*05ca*/ 	.short	(.L_42 - .L_41)
.L_41:
        /*05cc*/ 	.word	0x00000180
        /*05d0*/ 	.word	0x00000001
        /*05d4*/ 	.word	0x00000001


	//----- nvinfo : EIATTR_CRS_STACK_SIZE
	.align		4
.L_42:
        /*05d8*/ 	.byte	0x04, 0x1e
        /*05da*/ 	.short	(.L_44 - .L_43)
.L_43:
        /*05dc*/ 	.word	0x00000000


	//----- nvinfo : EIATTR_CBANK_PARAM_SIZE
	.align		4
.L_44:
        /*05e0*/ 	.byte	0x03, 0x19
        /*05e2*/ 	.short	0x0770


	//----- nvinfo : EIATTR_PARAM_CBANK
	.align		4
        /*05e4*/ 	.byte	0x04, 0x0a
        /*05e6*/ 	.short	(.L_46 - .L_45)
	.align		4
.L_45:
        /*05e8*/ 	.word	index@(.nv.constant0._ZN7cutlass13device_kernelINS_4gemm6kernel13GemmUniversalIN4cute5tupleIJiiiiEEENS1_10collective13CollectiveMmaINS1_34MainloopSm90TmaGmmaWarpSpecializedILi6ENS5_IJNS4_1CILi2EEENSA_ILi1EEESC_EEENS1_35KernelTmaWarpSpecializedCooperativeEEENS5_IJNSA_ILi128EEESG_NSA_ILi64EEEEEENS_6half_tENS5_IJlSC_lEEESJ_SK_NS4_8TiledMMAINS4_8MMA_AtomIJNS4_4SM904GMMA26MMA_64x128x16_F32F16F16_SSILNSO_5MajorE0ELSQ_0ELNSO_7ScaleInE1ELSR_1EEEEEENS4_6LayoutISD_NS5_IJSC_NSA_ILi0EEESV_EEEEENS5_IJNS4_10UnderscoreESY_SY_EEEEENS4_13SM90_TMA_LOADENS4_14ComposedLayoutINS4_7SwizzleILi3ELi4ELi3EEENS4_18smem_ptr_flag_bitsILi16EEENSU_INS5_IJNSA_ILi8EEESH_EEENS5_IJSH_SC_EEEEEEEvNS4_8identityENS4_23SM90_TMA_LOAD_MULTICASTES1B_vS1C_EENS_8epilogue10collective18CollectiveEpilogueINS1F_22Sm90TmaWarpSpecializedILi4ELi2ELi16ELb1ELb0EEEJSI_NS5_IJSG_NSA_ILi32EEEEEESJ_SK_SJ_SK_NS1F_6fusion15FusionCallbacksIS1J_NS1M_13LinCombEltActINS1F_6thread4GELUESJ_fSJ_fLNS_15FloatRoundStyleE2EEESI_S1L_JEEES11_NS12_INS13_ILi2ELi4ELi3EEES16_NSU_INS5_IJS17_S1K_EEENS5_IJS1K_SC_EEEEEEENS4_17SM75_U32x4_LDSM_NENS4_14SM90_TMA_STOREES1Y_NS4_17SM90_U32x4_STSM_NENS4_9Copy_AtomIJS21_SJ_EEEvEEEvvEEEEvNT_6ParamsE)
        /*05ec*/ 	.short	0x0210
        /*05ee*/ 	.short	0x0770


	//----- nvinfo : EIATTR_SW_WAR
	.align		4
.L_46:
        /*05f0*/ 	.byte	0x04, 0x36
        /*05f2*/ 	.short	(.L_48 - .L_47)
.L_47:
        /*05f4*/ 	.word	0x00000008
.L_48:


//--------------------- .nv.callgraph             --------------------------
	.section	.nv.callgraph,"",@"SHT_CUDA_CALLGRAPH"
	.align	4
	.sectionentsize	8
	.align		4
        /*0000*/ 	.word	0x00000000
	.align		4
        /*0004*/ 	.word	0xffffffff
	.align		4
        /*0008*/ 	.word	index@(_ZN7cutlass13device_kernelINS_4gemm6kernel13GemmUniversalIN4cute5tupleIJiiiiEEENS1_10collective13CollectiveMmaINS1_34MainloopSm90TmaGmmaWarpSpecializedILi6ENS5_IJNS4_1CILi2EEENSA_ILi1EEESC_EEENS1_35KernelTmaWarpSpecializedCooperativeEEENS5_IJNSA_ILi128EEESG_NSA_ILi64EEEEEENS_6half_tENS5_IJlSC_lEEESJ_SK_NS4_8TiledMMAINS4_8MMA_AtomIJNS4_4SM904GMMA26MMA_64x128x16_F32F16F16_SSILNSO_5MajorE0ELSQ_0ELNSO_7ScaleInE1ELSR_1EEEEEENS4_6LayoutISD_NS5_IJSC_NSA_ILi0EEESV_EEEEENS5_IJNS4_10UnderscoreESY_SY_EEEEENS4_13SM90_TMA_LOADENS4_14ComposedLayoutINS4_7SwizzleILi3ELi4ELi3EEENS4_18smem_ptr_flag_bitsILi16EEENSU_INS5_IJNSA_ILi8EEESH_EEENS5_IJSH_SC_EEEEEEEvNS4_8identityENS4_23SM90_TMA_LOAD_MULTICASTES1B_vS1C_EENS_8epilogue10collective18CollectiveEpilogueINS1F_22Sm90TmaWarpSpecializedILi4ELi2ELi16ELb1ELb0EEEJSI_NS5_IJSG_NSA_ILi32EEEEEESJ_SK_SJ_SK_NS1F_6fusion15FusionCallbacksIS1J_NS1M_13LinCombEltActINS1F_6thread4GELUESJ_fSJ_fLNS_15FloatRoundStyleE2EEESI_S1L_JEEES11_NS12_INS13_ILi2ELi4ELi3EEES16_NSU_INS5_IJS17_S1K_EEENS5_IJS1K_SC_EEEEEEENS4_17SM75_U32x4_LDSM_NENS4_14SM90_TMA_STOREES1Y_NS4_17SM90_U32x4_STSM_NENS4_9Copy_AtomIJS21_SJ_EEEvEEEvvEEEEvNT_6ParamsE)
	.align		4
        /*000c*/ 	.word	index@(__assertfail)
	.align		4
        /*0010*/ 	.word	0x00000000
	.align		4
        /*0014*/ 	.word	0xfffffffe
	.align		4
        /*0018*/ 	.word	0x00000000
	.align		4
        /*001c*/ 	.word	0xfffffffd
	.align		4
        /*0020*/ 	.word	0x00000000
	.align		4
        /*0024*/ 	.word	0xfffffffc


//--------------------- .nv.constant4             --------------------------
	.section	.nv.constant4,"a",@progbits
	.align	8
	.align		8
.nv.constant4:
        /*0000*/ 	.dword	__assertfail
	.align		8
        /*0008*/ 	.dword	__unnamed_1
	.align		8
        /*0010*/ 	.dword	__unnamed_2
	.align		8
        /*0018*/ 	.dword	_ZN39_INTERNAL_235873b4_4_k_cu_7214ce9f_32534cuda3std3__45__cpo5beginE
	.align		8
        /*0020*/ 	.dword	_ZN39_INTERNAL_235873b4_4_k_cu_7214ce9f_32534cuda3std3__45__cpo3endE
	.align		8
        /*0028*/ 	.dword	_ZN39_INTERNAL_235873b4_4_k_cu_7214ce9f_32534cuda3std3__45__cpo6cbeginE
	.align		8
        /*0030*/ 	.dword	_ZN39_INTERNAL_235873b4_4_k_cu_7214ce9f_32534cuda3std3__45__cpo4cendE
	.align		8
        /*0038*/ 	.dword	_ZN39_INTERNAL_235873b4_4_k_cu_7214ce9f_32534cuda3std3__441_GLOBAL__N__235873b4_4_k_cu_7214ce9f_32536ignoreE
	.align		8
        /*0040*/ 	.dword	_ZN39_INTERNAL_235873b4_4_k_cu_7214ce9f_32534cuda3std3__419piecewise_constructE
	.align		8
        /*0048*/ 	.dword	_ZN39_INTERNAL_235873b4_4_k_cu_7214ce9f_32534cuda3std3__48in_placeE
	.align		8
        /*0050*/ 	.dword	_ZN39_INTERNAL_235873b4_4_k_cu_7214ce9f_32534cuda3std6ranges3__45__cpo4swapE
	.align		8
        /*0058*/ 	.dword	_ZN39_INTERNAL_235873b4_4_k_cu_7214ce9f_32534cuda3std6ranges3__45__cpo9iter_moveE
	.align		8
        /*0060*/ 	.dword	_ZN39_INTERNAL_235873b4_4_k_cu_7214ce9f_32534cute7productE
	.align		8
        /*0068*/ 	.dword	_ZN39_INTERNAL_235873b4_4_k_cu_7214ce9f_32534cute1_E
	.align		8
        /*0070*/ 	.dword	$str$22
	.align		8
        /*0078*/ 	.dword	$str$23
	.align		8
        /*0080*/ 	.dword	$str$26
	.align		8
        /*0088*/ 	.dword	$str$27


//--------------------- .text._ZN7cutlass13device_kernelINS_4gemm6kernel13GemmUniversalIN4cute5tupleIJiiiiEEENS1_10collective13CollectiveMmaINS1_34MainloopSm90TmaGmmaWarpSpecializedILi6ENS5_IJNS4_1CILi2EEENSA_ILi1EEESC_EEENS1_35KernelTmaWarpSpecializedCooperativeEEENS5_IJNSA_ILi128EEESG_NSA_ILi64EEEEEENS_6half_tENS5_IJlSC_lEEESJ_SK_NS4_8TiledMMAINS4_8MMA_AtomIJNS4_4SM904GMMA26MMA_64x128x16_F32F16F16_SSILNSO_5MajorE0ELSQ_0ELNSO_7ScaleInE1ELSR_1EEEEEENS4_6LayoutISD_NS5_IJSC_NSA_ILi0EEESV_EEEEENS5_IJNS4_10UnderscoreESY_SY_EEEEENS4_13SM90_TMA_LOADENS4_14ComposedLayoutINS4_7SwizzleILi3ELi4ELi3EEENS4_18smem_ptr_flag_bitsILi16EEENSU_INS5_IJNSA_ILi8EEESH_EEENS5_IJSH_SC_EEEEEEEvNS4_8identityENS4_23SM90_TMA_LOAD_MULTICASTES1B_vS1C_EENS_8epilogue10collective18CollectiveEpilogueINS1F_22Sm90TmaWarpSpecializedILi4ELi2ELi16ELb1ELb0EEEJSI_NS5_IJSG_NSA_ILi32EEEEEESJ_SK_SJ_SK_NS1F_6fusion15FusionCallbacksIS1J_NS1M_13LinCombEltActINS1F_6thread4GELUESJ_fSJ_fLNS_15FloatRoundStyleE2EEESI_S1L_JEEES11_NS12_INS13_ILi2ELi4ELi3EEES16_NSU_INS5_IJS17_S1K_EEENS5_IJS1K_SC_EEEEEEENS4_17SM75_U32x4_LDSM_NENS4_14SM90_TMA_STOREES1Y_NS4_17SM90_U32x4_STSM_NENS4_9Copy_AtomIJS21_SJ_EEEvEEEvvEEEEvNT_6ParamsE --------------------------
	.section	.text._ZN7cutlass13device_kernelINS_4gemm6kernel13GemmUniversalIN4cute5tupleIJiiiiEEENS1_10collective13CollectiveMmaINS1_34MainloopSm90TmaGmmaWarpSpecializedILi6ENS5_IJNS4_1CILi2EEENSA_ILi1EEESC_EEENS1_35KernelTmaWarpSpecializedCooperativeEEENS5_IJNSA_ILi128EEESG_NSA_ILi64EEEEEENS_6half_tENS5_IJlSC_lEEESJ_SK_NS4_8TiledMMAINS4_8MMA_AtomIJNS4_4SM904GMMA26MMA_64x128x16_F32F16F16_SSILNSO_5MajorE0ELSQ_0ELNSO_7ScaleInE1ELSR_1EEEEEENS4_6LayoutISD_NS5_IJSC_NSA_ILi0EEESV_EEEEENS5_IJNS4_10UnderscoreESY_SY_EEEEENS4_13SM90_TMA_LOADENS4_14ComposedLayoutINS4_7SwizzleILi3ELi4ELi3EEENS4_18smem_ptr_flag_bitsILi16EEENSU_INS5_IJNSA_ILi8EEESH_EEENS5_IJSH_SC_EEEEEEEvNS4_8identityENS4_23SM90_TMA_LOAD_MULTICASTES1B_vS1C_EENS_8epilogue10collective18CollectiveEpilogueINS1F_22Sm90TmaWarpSpecializedILi4ELi2ELi16ELb1ELb0EEEJSI_NS5_IJSG_NSA_ILi32EEEEEESJ_SK_SJ_SK_NS1F_6fusion15FusionCallbacksIS1J_NS1M_13LinCombEltActINS1F_6thread4GELUESJ_fSJ_fLNS_15FloatRoundStyleE2EEESI_S1L_JEEES11_NS12_INS13_ILi2ELi4ELi3EEES16_NSU_INS5_IJS17_S1K_EEENS5_IJS1K_SC_EEEEEEENS4_17SM75_U32x4_LDSM_NENS4_14SM90_TMA_STOREES1Y_NS4_17SM90_U32x4_STSM_NENS4_9Copy_AtomIJS21_SJ_EEEvEEEvvEEEEvNT_6ParamsE,"ax",@progbits
	.align	128
.text._ZN7cutlass13device_kernelINS_4gemm6kernel13GemmUniversalIN4cute5tupleIJiiiiEEENS1_10collective13CollectiveMmaINS1_34MainloopSm90TmaGmmaWarpSpecializedILi6ENS5_IJNS4_1CILi2EEENSA_ILi1EEESC_EEENS1_35KernelTmaWarpSpecializedCooperativeEEENS5_IJNSA_ILi128EEESG_NSA_ILi64EEEEEENS_6half_tENS5_IJlSC_lEEESJ_SK_NS4_8TiledMMAINS4_8MMA_AtomIJNS4_4SM904GMMA26MMA_64x128x16_F32F16F16_SSILNSO_5MajorE0ELSQ_0ELNSO_7ScaleInE1ELSR_1EEEEEENS4_6LayoutISD_NS5_IJSC_NSA_ILi0EEESV_EEEEENS5_IJNS4_10UnderscoreESY_SY_EEEEENS4_13SM90_TMA_LOADENS4_14ComposedLayoutINS4_7SwizzleILi3ELi4ELi3EEENS4_18smem_ptr_flag_bitsILi16EEENSU_INS5_IJNSA_ILi8EEESH_EEENS5_IJSH_SC_EEEEEEEvNS4_8identityENS4_23SM90_TMA_LOAD_MULTICASTES1B_vS1C_EENS_8epilogue10collective18CollectiveEpilogueINS1F_22Sm90TmaWarpSpecializedILi4ELi2ELi16ELb1ELb0EEEJSI_NS5_IJSG_NSA_ILi32EEEEEESJ_SK_SJ_SK_NS1F_6fusion15FusionCallbacksIS1J_NS1M_13LinCombEltActINS1F_6thread4GELUESJ_fSJ_fLNS_15FloatRoundStyleE2EEESI_S1L_JEEES11_NS12_INS13_ILi2ELi4ELi3EEES16_NSU_INS5_IJS17_S1K_EEENS5_IJS1K_SC_EEEEEEENS4_17SM75_U32x4_LDSM_NENS4_14SM90_TMA_STOREES1Y_NS4_17SM90_U32x4_STSM_NENS4_9Copy_AtomIJS21_SJ_EEEvEEEvvEEEEvNT_6ParamsE:
        .type           _ZN7cutlass13device_kernelINS_4gemm6kernel13GemmUniversalIN4cute5tupleIJiiiiEEENS1_10collective13CollectiveMmaINS1_34MainloopSm90TmaGmmaWarpSpecializedILi6ENS5_IJNS4_1CILi2EEENSA_ILi1EEESC_EEENS1_35KernelTmaWarpSpecializedCooperativeEEENS5_IJNSA_ILi128EEESG_NSA_ILi64EEEEEENS_6half_tENS5_IJlSC_lEEESJ_SK_NS4_8TiledMMAINS4_8MMA_AtomIJNS4_4SM904GMMA26MMA_64x128x16_F32F16F16_SSILNSO_5MajorE0ELSQ_0ELNSO_7ScaleInE1ELSR_1EEEEEENS4_6LayoutISD_NS5_IJSC_NSA_ILi0EEESV_EEEEENS5_IJNS4_10UnderscoreESY_SY_EEEEENS4_13SM90_TMA_LOADENS4_14ComposedLayoutINS4_7SwizzleILi3ELi4ELi3EEENS4_18smem_ptr_flag_bitsILi16EEENSU_INS5_IJNSA_ILi8EEESH_EEENS5_IJSH_SC_EEEEEEEvNS4_8identityENS4_23SM90_TMA_LOAD_MULTICASTES1B_vS1C_EENS_8epilogue10collective18CollectiveEpilogueINS1F_22Sm90TmaWarpSpecializedILi4ELi2ELi16ELb1ELb0EEEJSI_NS5_IJSG_NSA_ILi32EEEEEESJ_SK_SJ_SK_NS1F_6fusion15FusionCallbacksIS1J_NS1M_13LinCombEltActINS1F_6thread4GELUESJ_fSJ_fLNS_15FloatRoundStyleE2EEESI_S1L_JEEES11_NS12_INS13_ILi2ELi4ELi3EEES16_NSU_INS5_IJS17_S1K_EEENS5_IJS1K_SC_EEEEEEENS4_17SM75_U32x4_LDSM_NENS4_14SM90_TMA_STOREES1Y_NS4_17SM90_U32x4_STSM_NENS4_9Copy_AtomIJS21_SJ_EEEvEEEvvEEEEvNT_6ParamsE,@function
        .size           _ZN7cutlass13device_kernelINS_4gemm6kernel13GemmUniversalIN4cute5tupleIJiiiiEEENS1_10collective13CollectiveMmaINS1_34MainloopSm90TmaGmmaWarpSpecializedILi6ENS5_IJNS4_1CILi2EEENSA_ILi1EEESC_EEENS1_35KernelTmaWarpSpecializedCooperativeEEENS5_IJNSA_ILi128EEESG_NSA_ILi64EEEEEENS_6half_tENS5_IJlSC_lEEESJ_SK_NS4_8TiledMMAINS4_8MMA_AtomIJNS4_4SM904GMMA26MMA_64x128x16_F32F16F16_SSILNSO_5MajorE0ELSQ_0ELNSO_7ScaleInE1ELSR_1EEEEEENS4_6LayoutISD_NS5_IJSC_NSA_ILi0EEESV_EEEEENS5_IJNS4_10UnderscoreESY_SY_EEEEENS4_13SM90_TMA_LOADENS4_14ComposedLayoutINS4_7SwizzleILi3ELi4ELi3EEENS4_18smem_ptr_flag_bitsILi16EEENSU_INS5_IJNSA_ILi8EEESH_EEENS5_IJSH_SC_EEEEEEEvNS4_8identityENS4_23SM90_TMA_LOAD_MULTICASTES1B_vS1C_EENS_8epilogue10collective18CollectiveEpilogueINS1F_22Sm90TmaWarpSpecializedILi4ELi2ELi16ELb1ELb0EEEJSI_NS5_IJSG_NSA_ILi32EEEEEESJ_SK_SJ_SK_NS1F_6fusion15FusionCallbacksIS1J_NS1M_13LinCombEltActINS1F_6thread4GELUESJ_fSJ_fLNS_15FloatRoundStyleE2EEESI_S1L_JEEES11_NS12_INS13_ILi2ELi4ELi3EEES16_NSU_INS5_IJS17_S1K_EEENS5_IJS1K_SC_EEEEEEENS4_17SM75_U32x4_LDSM_NENS4_14SM90_TMA_STOREES1Y_NS4_17SM90_U32x4_STSM_NENS4_9Copy_AtomIJS21_SJ_EEEvEEEvvEEEEvNT_6ParamsE,(.L_x_193 - _ZN7cutlass13device_kernelINS_4gemm6kernel13GemmUniversalIN4cute5tupleIJiiiiEEENS1_10collective13CollectiveMmaINS1_34MainloopSm90TmaGmmaWarpSpecializedILi6ENS5_IJNS4_1CILi2EEENSA_ILi1EEESC_EEENS1_35KernelTmaWarpSpecializedCooperativeEEENS5_IJNSA_ILi128EEESG_NSA_ILi64EEEEEENS_6half_tENS5_IJlSC_lEEESJ_SK_NS4_8TiledMMAINS4_8MMA_AtomIJNS4_4SM904GMMA26MMA_64x128x16_F32F16F16_SSILNSO_5MajorE0ELSQ_0ELNSO_7ScaleInE1ELSR_1EEEEEENS4_6LayoutISD_NS5_IJSC_NSA_ILi0EEESV_EEEEENS5_IJNS4_10UnderscoreESY_SY_EEEEENS4_13SM90_TMA_LOADENS4_14ComposedLayoutINS4_7SwizzleILi3ELi4ELi3EEENS4_18smem_ptr_flag_bitsILi16EEENSU_INS5_IJNSA_ILi8EEESH_EEENS5_IJSH_SC_EEEEEEEvNS4_8identityENS4_23SM90_TMA_LOAD_MULTICASTES1B_vS1C_EENS_8epilogue10collective18CollectiveEpilogueINS1F_22Sm90TmaWarpSpecializedILi4ELi2ELi16ELb1ELb0EEEJSI_NS5_IJSG_NSA_ILi32EEEEEESJ_SK_SJ_SK_NS1F_6fusion15FusionCallbacksIS1J_NS1M_13LinCombEltActINS1F_6thread4GELUESJ_fSJ_fLNS_15FloatRoundStyleE2EEESI_S1L_JEEES11_NS12_INS13_ILi2ELi4ELi3EEES16_NSU_INS5_IJS17_S1K_EEENS5_IJS1K_SC_EEEEEEENS4_17SM75_U32x4_LDSM_NENS4_14SM90_TMA_STOREES1Y_NS4_17SM90_U32x4_STSM_NENS4_9Copy_AtomIJS21_SJ_EEEvEEEvvEEEEvNT_6ParamsE)
        .other          _ZN7cutlass13device_kernelINS_4gemm6kernel13GemmUniversalIN4cute5tupleIJiiiiEEENS1_10collective13CollectiveMmaINS1_34MainloopSm90TmaGmmaWarpSpecializedILi6ENS5_IJNS4_1CILi2EEENSA_ILi1EEESC_EEENS1_35KernelTmaWarpSpecializedCooperativeEEENS5_IJNSA_ILi128EEESG_NSA_ILi64EEEEEENS_6half_tENS5_IJlSC_lEEESJ_SK_NS4_8TiledMMAINS4_8MMA_AtomIJNS4_4SM904GMMA26MMA_64x128x16_F32F16F16_SSILNSO_5MajorE0ELSQ_0ELNSO_7ScaleInE1ELSR_1EEEEEENS4_6LayoutISD_NS5_IJSC_NSA_ILi0EEESV_EEEEENS5_IJNS4_10UnderscoreESY_SY_EEEEENS4_13SM90_TMA_LOADENS4_14ComposedLayoutINS4_7SwizzleILi3ELi4ELi3EEENS4_18smem_ptr_flag_bitsILi16EEENSU_INS5_IJNSA_ILi8EEESH_EEENS5_IJSH_SC_EEEEEEEvNS4_8identityENS4_23SM90_TMA_LOAD_MULTICASTES1B_vS1C_EENS_8epilogue10collective18CollectiveEpilogueINS1F_22Sm90TmaWarpSpecializedILi4ELi2ELi16ELb1ELb0EEEJSI_NS5_IJSG_NSA_ILi32EEEEEESJ_SK_SJ_SK_NS1F_6fusion15FusionCallbacksIS1J_NS1M_13LinCombEltActINS1F_6thread4GELUESJ_fSJ_fLNS_15FloatRoundStyleE2EEESI_S1L_JEEES11_NS12_INS13_ILi2ELi4ELi3EEES16_NSU_INS5_IJS17_S1K_EEENS5_IJS1K_SC_EEEEEEENS4_17SM75_U32x4_LDSM_NENS4_14SM90_TMA_STOREES1Y_NS4_17SM90_U32x4_STSM_NENS4_9Copy_AtomIJS21_SJ_EEEvEEEvvEEEEvNT_6ParamsE,@"STO_CUDA_ENTRY STV_DEFAULT"
_ZN7cutlass13device_kernelINS_4gemm6kernel13GemmUniversalIN4cute5tupleIJiiiiEEENS1_10collective13CollectiveMmaINS1_34MainloopSm90TmaGmmaWarpSpecializedILi6ENS5_IJNS4_1CILi2EEENSA_ILi1EEESC_EEENS1_35KernelTmaWarpSpecializedCooperativeEEENS5_IJNSA_ILi128EEESG_NSA_ILi64EEEEEENS_6half_tENS5_IJlSC_lEEESJ_SK_NS4_8TiledMMAINS4_8MMA_AtomIJNS4_4SM904GMMA26MMA_64x128x16_F32F16F16_SSILNSO_5MajorE0ELSQ_0ELNSO_7ScaleInE1ELSR_1EEEEEENS4_6LayoutISD_NS5_IJSC_NSA_ILi0EEESV_EEEEENS5_IJNS4_10UnderscoreESY_SY_EEEEENS4_13SM90_TMA_LOADENS4_14ComposedLayoutINS4_7SwizzleILi3ELi4ELi3EEENS4_18smem_ptr_flag_bitsILi16EEENSU_INS5_IJNSA_ILi8EEESH_EEENS5_IJSH_SC_EEEEEEEvNS4_8identityENS4_23SM90_TMA_LOAD_MULTICASTES1B_vS1C_EENS_8epilogue10collective18CollectiveEpilogueINS1F_22Sm90TmaWarpSpecializedILi4ELi2ELi16ELb1ELb0EEEJSI_NS5_IJSG_NSA_ILi32EEEEEESJ_SK_SJ_SK_NS1F_6fusion15FusionCallbacksIS1J_NS1M_13LinCombEltActINS1F_6thread4GELUESJ_fSJ_fLNS_15FloatRoundStyleE2EEESI_S1L_JEEES11_NS12_INS13_ILi2ELi4ELi3EEES16_NSU_INS5_IJS17_S1K_EEENS5_IJS1K_SC_EEEEEEENS4_17SM75_U32x4_LDSM_NENS4_14SM90_TMA_STOREES1Y_NS4_17SM90_U32x4_STSM_NENS4_9Copy_AtomIJS21_SJ_EEEvEEEvvEEEEvNT_6ParamsE:
[----:B------:R-:W1:Y:S01]  /*0000*/  LDC R1, c[0x0][0x28] ;  /* 0x00000a00ff017b82 */ /* 0x000e620000000800 */
[----:B------:R-:W2:Y:S07]  /*0010*/  S2R R0, SR_TID.X ;  /* 0x0000000000007919 */ /* 0x000eae0000002100 */
[----:B------:R-:W3:Y:S01]  /*0020*/  LDC.64 R4, c[0x0][0x588] ;  /* 0x00016200ff047b82 */ /* 0x000ee20000000a00 */
[----:B------:R-:W-:Y:S01]  /*0030*/  ELECT P0, URZ, PT ;  /* 0x00000000003f782f */ /* 0x000fe20003800000 */
[----:B------:R-:W-:Y:S01]  /*0040*/  BSSY B0, `(.L_x_0) ;  /* 0x0000016000007945 */ /* 0x000fe20003800000 */
[----:B--2---:R-:W-:-:S02]  /*0050*/  SHF.R.U32.HI R2, RZ, 0x5, R0 ;  /* 0x00000005ff027819 */ /* 0x004fc40000011600 */
[----:B------:R-:W-:-:S03]  /*0060*/  SHF.R.U32.HI R7, RZ, 0x7, R0 ;  /* 0x00000007ff077819 */ /* 0x000fc60000011600 */
[----:B------:R-:W2:Y:S04]  /*0070*/  SHFL.IDX PT, R3, R2, RZ, 0x1f ;  /* 0x00001fff02037589 */ /* 0x000ea800000e0000 */
[----:B------:R4:W1:Y:S01]  /*0080*/  SHFL.IDX PT, R10, R7, RZ, 0x1f ;  /* 0x00001fff070a7589 */ /* 0x00086200000e0000 */
[----:B--2---:R-:W-:Y:S02]  /*0090*/  ISETP.NE.OR P0, PT, R3, RZ, !P0 ;  /* 0x000000ff0300720c */ /* 0x004fe40004705670 */
[----:B------:R-:W-:-:S11]  /*00a0*/  SHF.R.S32.HI R6, RZ, 0x1f, R3 ;  /* 0x0000001fff067819 */ /* 0x000fd60000011403 */
[----:B-1-34-:R-:W-:Y:S05]  /*00b0*/  @P0 BRA `(.L_x_1) ;  /* 0x0000000000380947 */ /* 0x01afea0003800000 */
[----:B------:R-:W-:Y:S02]  /*00c0*/  ULDC.64 UR4, c[0x0][0x198] ;  /* 0x0000660000047ab9 */ /* 0x000fe40000000a00 */
[----:B------:R-:W-:Y:S02]  /*00d0*/  UIADD3 UR6, UP0, UR4, 0xf0, URZ ;  /* 0x000000f004067890 */ /* 0x000fe4000ff1e03f */
[----:B------:R-:W-:Y:S02]  /*00e0*/  UIADD3 UR8, UP1, UR4, 0x1f0, URZ ;  /* 0x000001f004087890 */ /* 0x000fe4000ff3e03f */
[----:B------:R-:W-:Y:S02]  /*00f0*/  UIADD3 UR10, UP2, UR4, 0x3f0, URZ ;  /* 0x000003f0040a7890 */ /* 0x000fe4000ff5e03f */
[----:B------:R-:W-:Y:S02]  /*0100*/  UIADD3 UR4, UP3, UR4, 0x4f0, URZ ;  /* 0x000004f004047890 */ /* 0x000fe4000ff7e03f */
[----:B------:R-:W-:-:S02]  /*0110*/  UIADD3.X UR7, URZ, UR5, URZ, UP0, !UPT ;  /* 0x000000053f077290 */ /* 0x000fc400087fe43f */
[----:B------:R-:W-:Y:S02]  /*0120*/  UIADD3.X UR9, URZ, UR5, URZ, UP1, !UPT ;  /* 0x000000053f097290 */ /* 0x000fe40008ffe43f */
[----:B------:R-:W-:Y:S02]  /*0130*/  UIADD3.X UR11, URZ, UR5, URZ, UP2, !UPT ;  /* 0x000000053f0b7290 */ /* 0x000fe400097fe43f */
[----:B------:R-:W-:-:S03]  /*0140*/  UIADD3.X UR5, URZ, UR5, URZ, UP3, !UPT ;  /* 0x000000053f057290 */ /* 0x000fc60009ffe43f */
[----:B------:R1:W-:Y:S02]  /*0150*/  UTMACCTL.PF [UR6] ;  /* 0x00000000060079b9 */ /* 0x0003e40008040000 */
[----:B------:R1:W-:Y:S02]  /*0160*/  UTMACCTL.PF [UR8] ;  /* 0x00000000080079b9 */ /* 0x0003e40008040000 */
[----:B------:R1:W-:Y:S02]  /*0170*/  UTMACCTL.PF [UR10] ;  /* 0x000000000a0079b9 */ /* 0x0003e40008040000 */
[----:B------:R1:W-:Y:S02]  /*0180*/  UTMACCTL.PF [UR4] ;  /* 0x00000000040079b9 */ /* 0x0003e40008040000 */
[----:B-1----:R-:W-:Y:S01]  /*0190*/  NOP ;  /* 0x0000000000007918 */ /* 0x002fe20000000000 */
.L_x_1:
[----:B------:R-:W-:Y:S05]  /*01a0*/  BSYNC B0 ;  /* 0x0000000000007941 */ /* 0x000fea0003800000 */
.L_x_0:
[----:B------:R-:W-:Y:S01]  /*01b0*/  ULDC.64 UR4, c[0x0][0x590] ;  /* 0x0001640000047ab9 */ /* 0x000fe20000000a00 */
[----:B------:R-:W-:Y:S01]  /*01c0*/  LEA.HI R6, R6, R3, RZ, 0x2 ;  /* 0x0000000306067211 */ /* 0x000fe200078f10ff */
[----:B------:R-:W-:Y:S01]  /*01d0*/  ULDC.64 UR52, c[0x0][0x208] ;  /* 0x0000820000347ab9 */ /* 0x000fe20000000a00 */
[----:B------:R-:W-:Y:S02]  /*01e0*/  ISETP.NE.U32.AND P2, PT, RZ, UR4, PT ;  /* 0x00000004ff007c0c */ /* 0x000fe4000bf45070 */
[----:B------:R-:W-:Y:S02]  /*01f0*/  LOP3.LUT R6, R6, 0xfffffffc, RZ, 0xc0, !PT ;  /* 0xfffffffc06067812 */ /* 0x000fe400078ec0ff */
[----:B------:R-:W-:Y:S02]  /*0200*/  ISETP.NE.AND.EX P3, PT, RZ, UR5, PT, P2 ;  /* 0x00000005ff007c0c */ /* 0x000fe4000bf65320 */
[----:B------:R-:W-:Y:S01]  /*0210*/  PRMT R8, RZ, 0x7610, R8 ;  /* 0x00007610ff087816 */ /* 0x000fe20000000008 */
[----:B------:R-:W-:Y:S01]  /*0220*/  IMAD.IADD R3, R3, 0x1, -R6 ;  /* 0x0000000103037824 */ /* 0x000fe200078e0a06 */
[----:B------:R-:W-:Y:S01]  /*0230*/  MOV R7, R5 ;  /* 0x0000000500077202 */ /* 0x000fe20000000f00 */
[----:B------:R-:W-:-:S08]  /*0240*/  IMAD.MOV.U32 R6, RZ, RZ, R4 ;  /* 0x000000ffff067224 */ /* 0x000fd000078e0004 */
[----:B------:R-:W-:Y:S05]  /*0250*/  @P3 BRA `(.L_x_2) ;  /* 0x0000000000303947 */ /* 0x000fea0003800000 */
[----:B------:R-:W-:Y:S02]  /*0260*/  ULDC.64 UR6, c[0x0][0x588] ;  /* 0x0001620000067ab9 */ /* 0x000fe40000000a00 */
[----:B------:R-:W-:-:S04]  /*0270*/  ISETP.NE.U32.AND P0, PT, RZ, UR6, PT ;  /* 0x00000006ff007c0c */ /* 0x000fc8000bf05070 */
[----:B------:R-:W-:-:S13]  /*0280*/  ISETP.NE.AND.EX P0, PT, RZ, UR7, PT, P0 ;  /* 0x00000007ff007c0c */ /* 0x000fda000bf05300 */
[----:B------:R-:W-:Y:S05]  /*0290*/  @!P0 BRA `(.L_x_3) ;  /* 0x0000000000108947 */ /* 0x000fea0003800000 */
[----:B------:R-:W2:Y:S02]  /*02a0*/  LDG.E R8, desc[UR52][R6.64] ;  /* 0x0000003406087981 */ /* 0x000ea4000c1e1900 */
[----:B--2---:R-:W-:Y:S01]  /*02b0*/  FSETP.NEU.AND P1, PT, R8, RZ, PT ;  /* 0x000000ff0800720b */ /* 0x004fe20003f2d000 */
[----:B------:R-:W-:Y:S01]  /*02c0*/  IMAD.MOV.U32 R8, RZ, RZ, 0x1 ;  /* 0x00000001ff087424 */ /* 0x000fe200078e00ff */
[----:B------:R-:W-:Y:S11]  /*02d0*/  BRA `(.L_x_2) ;  /* 0x0000000000107947 */ /* 0x000ff60003800000 */
.L_x_3:
[----:B------:R-:W-:Y:S01]  /*02e0*/  ULDC UR6, c[0x0][0x580] ;  /* 0x0001600000067ab9 */ /* 0x000fe20000000800 */
[----:B------:R-:W-:Y:S01]  /*02f0*/  IMAD.MOV.U32 R8, RZ, RZ, 0x1 ;  /* 0x00000001ff087424 */ /* 0x000fe200078e00ff */
[----:B------:R-:W-:Y:S02]  /*0300*/  FSETP.NEU.AND P1, PT, RZ, UR6, PT ;  /* 0x00000006ff007c0b */ /* 0x000fe4000bf2d000 */
[----:B------:R-:W-:-:S11]  /*0310*/  CS2R R6, SRZ ;  /* 0x0000000000067805 */ /* 0x000fd6000001ff00 */
.L_x_2:
[----:B------:R-:W-:Y:S02]  /*0320*/  ISETP.NE.U32.AND P4, PT, R6, RZ, PT ;  /* 0x000000ff0600720c */ /* 0x000fe40003f85070 */
[----:B------:R-:W-:Y:S02]  /*0330*/  ISETP.NE.AND.EX P5, PT, RZ, UR5, PT, P2 ;  /* 0x00000005ff007c0c */ /* 0x000fe4000bfa5320 */
[----:B------:R-:W-:Y:S02]  /*0340*/  ISETP.NE.AND.EX P2, PT, R7, RZ, PT, P4 ;  /* 0x000000ff0700720c */ /* 0x000fe40003f45340 */
[----:B------:R-:W-:-:S11]  /*0350*/  PLOP3.LUT P0, PT, PT, PT, PT, 0x8, 0x0 ;  /* 0x000000000000781c */ /* 0x000fd60003f0e170 */
[----:B------:R-:W-:Y:S05]  /*0360*/  @P2 BRA P5, `(.L_x_4) ;  /* 0x0000000000342947 */ /* 0x000fea0002800000 */
[----:B------:R-:W-:-:S04]  /*0370*/  ISETP.NE.U32.AND P0, PT, RZ, UR4, PT ;  /* 0x00000004ff007c0c */ /* 0x000fc8000bf05070 */
[----:B------:R-:W-:-:S13]  /*0380*/  ISETP.NE.AND.EX P0, PT, RZ, UR5, PT, P0 ;  /* 0x00000005ff007c0c */ /* 0x000fda000bf05300 */
[----:B------:R-:W-:Y:S05]  /*0390*/  @!P0 BRA `(.L_x_5) ;  /* 0x0000000000248947 */ /* 0x000fea0003800000 */
[----:B------:R-:W-:Y:S02]  /*03a0*/  PRMT R8, R8, 0x9910, RZ ;  /* 0x0000991008087816 */ /* 0x000fe400000000ff */
[----:B------:R-:W-:Y:S02]  /*03b0*/  ISETP.NE.U32.AND P0, PT, R6, RZ, PT ;  /* 0x000000ff0600720c */ /* 0x000fe40003f05070 */
[----:B------:R-:W-:Y:S02]  /*03c0*/  ISETP.NE.AND P2, PT, R8, RZ, PT ;  /* 0x000000ff0800720c */ /* 0x000fe40003f45270 */
[----:B------:R-:W-:Y:S02]  /*03d0*/  ISETP.NE.AND.EX P0, PT, R7, RZ, PT, P0 ;  /* 0x000000ff0700720c */ /* 0x000fe40003f05300 */
[----:B------:R-:W-:-:S09]  /*03e0*/  SEL R6, RZ, 0xffffffff, P1 ;  /* 0xffffffffff067807 */ /* 0x000fd20000800000 */
[----:B------:R-:W-:-:S04]  /*03f0*/  @!P2 SEL R6, RZ, 0xffffffff, P0 ;  /* 0xffffffffff06a807 */ /* 0x000fc80000000000 */
[----:B------:R-:W-:-:S04]  /*0400*/  LOP3.LUT R6, R6, 0x1, RZ, 0xc0, !PT ;  /* 0x0000000106067812 */ /* 0x000fc800078ec0ff */
[----:B------:R-:W-:Y:S01]  /*0410*/  ISETP.EQ.U32.AND P0, PT, R6, 0x1, PT ;  /* 0x000000010600780c */ /* 0x000fe20003f02070 */
[----:B------:R-:W-:-:S12]  /*0420*/  BRA `(.L_x_4) ;  /* 0x0000000000047947 */ /* 0x000fd80003800000 */
.L_x_5:
[----:B------:R-:W-:-:S13]  /*0430*/  PLOP3.LUT P0, PT, P1, PT, PT, 0x8, 0x0 ;  /* 0x000000000000781c */ /* 0x000fda0000f0e170 */
.L_x_4:
[----:B------:R-:W1:Y:S02]  /*0440*/  SHFL.IDX PT, R7, R2, RZ, 0x1f ;  /* 0x00001fff02077589 */ /* 0x000e6400000e0000 */
[----:B-1----:R-:W-:-:S13]  /*0450*/  ISETP.NE.AND P1, PT, R7, RZ, PT ;  /* 0x000000ff0700720c */ /* 0x002fda0003f25270 */
[----:B------:R-:W-:Y:S05]  /*0460*/  @P1 BRA `(.L_x_6) ;  /* 0x0000000000681947 */ /* 0x000fea0003800000 */
[----:B------:R-:W1:Y:S01]  /*0470*/  S2UR UR8, SR_CgaCtaId ;  /* 0x00000000000879c3 */ /* 0x000e620000008800 */
[----:B------:R-:W-:Y:S01]  /*0480*/  UMOV UR4, 0x400 ;  /* 0x0000040000047882 */ /* 0x000fe20000000000 */
[----:B------:R-:W-:Y:S01]  /*0490*/  UMOV UR5, 0x1 ;  /* 0x0000000100057882 */ /* 0x000fe20000000000 */
[----:B------:R-:W-:Y:S01]  /*04a0*/  UMOV UR6, 0x4 ;  /* 0x0000000400067882 */ /* 0x000fe20000000000 */
[----:B------:R-:W-:Y:S01]  /*04b0*/  ELECT P1, URZ, PT ;  /* 0x00000000003f782f */ /* 0x000fe20003820000 */
[----:B------:R-:W-:-:S04]  /*04c0*/  UIADD3 UR6, -UR6, 0x100000, URZ ;  /* 0x0010000006067890 */ /* 0x000fc8000fffe13f */
[----:B------:R-:W-:Y:S02]  /*04d0*/  USHF.L.U32 UR7, UR6, 0xb, URZ ;  /* 0x0000000b06077899 */ /* 0x000fe4000800063f */
[----:B------:R-:W-:Y:S02]  /*04e0*/  USHF.L.U32 UR6, UR6, 0x1, URZ ;  /* 0x0000000106067899 */ /* 0x000fe4000800063f */
[----:B-1----:R-:W-:Y:S02]  /*04f0*/  ULEA UR8, UR8, UR4, 0x18 ;  /* 0x0000000408087291 */ /* 0x002fe4000f8ec03f */
[----:B------:R-:W-:-:S04]  /*0500*/  UIADD3 UR4, -UR5, 0x100000, URZ ;  /* 0x0010000005047890 */ /* 0x000fc8000fffe13f */
[----:B------:R-:W-:Y:S02]  /*0510*/  USHF.L.U32 UR5, UR4, 0xb, URZ ;  /* 0x0000000b04057899 */ /* 0x000fe4000800063f */
[----:B------:R-:W-:Y:S01]  /*0520*/  USHF.L.U32 UR4, UR4, 0x1, URZ ;  /* 0x0000000104047899 */ /* 0x000fe2000800063f */
[----:B------:R-:W1:Y:S11]  /*0530*/  FENCE.VIEW.ASYNC.S ;  /* 0x00000000000073c6 */ /* 0x000e760000000000 */
[----:B-1----:R1:W2:Y:S01]  /*0540*/  SYNCS.EXCH.64 URZ, [UR8], UR4 ;  /* 0x00000004083f75b2 */ /* 0x0022a20008000100 */
[----:B------:R1:W3:Y:S01]  /*0550*/  SYNCS.EXCH.64 URZ, [UR8+0x30], UR6 ;  /* 0x00003006083f75b2 */ /* 0x0002e20008000100 */
[----:B------:R1:W4:Y:S01]  /*0560*/  SYNCS.EXCH.64 URZ, [UR8+0x8], UR4 ;  /* 0x00000804083f75b2 */ /* 0x0003220008000100 */
[----:B------:R1:W1:Y:S01]  /*0570*/  SYNCS.EXCH.64 URZ, [UR8+0x38], UR6 ;  /* 0x00003806083f75b2 */ /* 0x0002620008000100 */
        /* <DEDUP_REMOVED lines=8> */
[----:B------:R-:W-:Y:S01]  /*0600*/  NOP ;  /* 0x0000000000007918 */ /* 0x000fe20000000000 */
.L_x_6:
[----:B------:R-:W5:Y:S01]  /*0610*/  SHFL.IDX PT, R6, R2, RZ, 0x1f ;  /* 0x00001fff02067589 */ /* 0x000f6200000e0000 */
[----:B------:R-:W-:Y:S01]  /*0620*/  SHF.R.S32.HI R9, RZ, 0x1f, R0 ;  /* 0x0000001fff097819 */ /* 0x000fe20000011400 */
[----:B------:R-:W1:Y:S01]  /*0630*/  S2UR UR9, SR_CTAID.X ;  /* 0x00000000000979c3 */ /* 0x000e620000002500 */
[----:B------:R-:W-:Y:S02]  /*0640*/  NOP ;  /* 0x0000000000007918 */ /* 0x000fe40000000000 */
[----:B------:R-:W-:Y:S02]  /*0650*/  LEA.HI R9, R9, R0, RZ, 0x7 ;  /* 0x0000000009097211 */ /* 0x000fe400078f38ff */
[----:B-----5:R-:W-:-:S13]  /*0660*/  ISETP.NE.AND P1, PT, R6, RZ, PT ;  /* 0x000000ff0600720c */ /* 0x020fda0003f25270 */
[----:B-1----:R-:W-:Y:S05]  /*0670*/  @P1 BRA `(.L_x_7) ;  /* 0x0000000000581947 */ /* 0x002fea0003800000 */
[----:B------:R-:W1:Y:S01]  /*0680*/  S2UR UR5, SR_CgaCtaId ;  /* 0x00000000000579c3 */ /* 0x000e620000008800 */
[----:B------:R-:W-:Y:S01]  /*0690*/  UMOV UR4, 0x400 ;  /* 0x0000040000047882 */ /* 0x000fe20000000000 */
[----:B------:R-:W-:Y:S01]  /*06a0*/  UMOV UR6, 0x20 ;  /* 0x0000002000067882 */ /* 0x000fe20000000000 */
[----:B------:R-:W-:Y:S01]  /*06b0*/  UMOV UR7, 0x100 ;  /* 0x0000010000077882 */ /* 0x000fe20000000000 */
[----:B------:R-:W-:Y:S01]  /*06c0*/  ELECT P1, URZ, PT ;  /* 0x00000000003f782f */ /* 0x000fe20003820000 */
[----:B-1----:R-:W-:Y:S02]  /*06d0*/  ULEA UR8, UR5, UR4, 0x18 ;  /* 0x0000000405087291 */ /* 0x002fe4000f8ec03f */
[----:B------:R-:W-:-:S04]  /*06e0*/  UIADD3 UR4, -UR6, 0x100000, URZ ;  /* 0x0010000006047890 */ /* 0x000fc8000fffe13f */
[----:B------:R-:W-:Y:S02]  /*06f0*/  USHF.L.U32 UR5, UR4, 0xb, URZ ;  /* 0x0000000b04057899 */ /* 0x000fe4000800063f */
[----:B------:R-:W-:Y:S02]  /*0700*/  USHF.L.U32 UR4, UR4, 0x1, URZ ;  /* 0x0000000104047899 */ /* 0x000fe4000800063f */
[----:B------:R-:W-:-:S04]  /*0710*/  UIADD3 UR6, -UR7, 0x100000, URZ ;  /* 0x0010000007067890 */ /* 0x000fc8000fffe13f */
[----:B------:R-:W-:Y:S02]  /*0720*/  USHF.L.U32 UR7, UR6, 0xb, URZ ;  /* 0x0000000b06077899 */ /* 0x000fe4000800063f */
[----:B------:R-:W-:Y:S01]  /*0730*/  USHF.L.U32 UR6, UR6, 0x1, URZ ;  /* 0x0000000106067899 */ /* 0x000fe2000800063f */
[----:B------:R-:W1:Y:S03]  /*0740*/  FENCE.VIEW.ASYNC.S ;  /* 0x00000000000073c6 */ /* 0x000e660000000000 */
[----:B-1----:R1:W1:Y:S08]  /*0750*/  SYNCS.EXCH.64 URZ, [UR8+0x60], UR4 ;  /* 0x00006004083f75b2 */ /* 0x0022700008000100 */
        /* <DEDUP_REMOVED lines=8> */
.L_x_7:
[----:B------:R-:W-:Y:S01]  /*07e0*/  LOP3.LUT R9, R9, 0xffffff80, RZ, 0xc0, !PT ;  /* 0xffffff8009097812 */ /* 0x000fe200078ec0ff */
[----:B------:R-:W5:Y:S01]  /*07f0*/  S2R R6, SR_CTAID.Y ;  /* 0x0000000000067919 */ /* 0x000f620000002600 */
[----:B------:R-:W-:Y:S01]  /*0800*/  SHF.R.S32.HI R12, RZ, 0x1f, R7 ;  /* 0x0000001fff0c7819 */ /* 0x000fe20000011407 */
[----:B-1----:R-:W-:Y:S01]  /*0810*/  ULDC UR4, c[0x0][0x150] ;  /* 0x0000540000047ab9 */ /* 0x002fe20000000800 */
[----:B------:R-:W-:Y:S01]  /*0820*/  IADD3 R11, -R9, R0, RZ ;  /* 0x00000000090b7210 */ /* 0x000fe20007ffe1ff */
[----:B------:R-:W1:Y:S01]  /*0830*/  SHFL.IDX PT, R2, R2, RZ, 0x1f ;  /* 0x00001fff02027589 */ /* 0x000e6200000e0000 */
[----:B------:R-:W-:Y:S01]  /*0840*/  I2FP.F32.U32 R13, UR9 ;  /* 0x00000009000d7c45 */ /* 0x000fe20008201000 */
[----:B------:R-:W2:Y:S01]  /*0850*/  LDC R15, c[0x0][0x144] ;  /* 0x00005100ff0f7b82 */ /* 0x000ea20000000800 */
[----:B------:R-:W-:Y:S02]  /*0860*/  SHF.R.S32.HI R8, RZ, 0x1f, R11 ;  /* 0x0000001fff087819 */ /* 0x000fe4000001140b */
[----:B------:R-:W-:-:S02]  /*0870*/  ELECT P1, URZ, PT ;  /* 0x00000000003f782f */ /* 0x000fc40003820000 */
[----:B------:R-:W-:Y:S01]  /*0880*/  LEA.HI R12, R12, R7, RZ, 0x2 ;  /* 0x000000070c0c7211 */ /* 0x000fe200078f10ff */
[----:B------:R-:W-:Y:S01]  /*0890*/  FMUL R14, R13, UR4 ;  /* 0x000000040d0e7c20 */ /* 0x000fe20008400000 */
[----:B------:R-:W-:Y:S01]  /*08a0*/  LEA.HI R8, R8, R11, RZ, 0x3 ;  /* 0x0000000b08087211 */ /* 0x000fe200078f18ff */
[----:B------:R-:W-:Y:S01]  /*08b0*/  ULDC UR4, c[0x0][0x154] ;  /* 0x0000550000047ab9 */ /* 0x000fe20000000800 */
[----:B------:R-:W-:Y:S01]  /*08c0*/  LOP3.LUT R12, R12, 0x3ffffffc, RZ, 0xc0, !PT ;  /* 0x3ffffffc0c0c7812 */ /* 0x000fe200078ec0ff */
[----:B------:R-:W-:Y:S01]  /*08d0*/  IMAD.MOV.U32 R89, RZ, RZ, 0x1 ;  /* 0x00000001ff597424 */ /* 0x000fe200078e00ff */
[--C-:B------:R-:W-:Y:S01]  /*08e0*/  SHF.R.S32.HI R9, RZ, 0x3, R8.reuse ;  /* 0x00000003ff097819 */ /* 0x100fe20000011408 */
[----:B------:R-:W3:Y:S01]  /*08f0*/  F2I.U32.TRUNC.NTZ R14, R14 ;  /* 0x0000000e000e7305 */ /* 0x000ee2000020f000 */
[----:B------:R-:W-:Y:S01]  /*0900*/  SHF.R.S32.HI R8, RZ, 0x1f, R8 ;  /* 0x0000001fff087819 */ /* 0x000fe20000011408 */
[----:B------:R-:W-:Y:S01]  /*0910*/  IMAD.IADD R13, R7, 0x1, -R12 ;  /* 0x00000001070d7824 */ /* 0x000fe200078e0a0c */
[----:B------:R-:W-:Y:S01]  /*0920*/  ISETP.NE.AND P4, PT, R3, RZ, PT ;  /* 0x000000ff0300720c */ /* 0x000fe20003f85270 */
[----:B------:R-:W-:Y:S01]  /*0930*/  NOP ;  /* 0x0000000000007918 */ /* 0x000fe20000000000 */
[----:B------:R-:W-:-:S02]  /*0940*/  LEA.HI R8, R8, R9, RZ, 0x2 ;  /* 0x0000000908087211 */ /* 0x000fc400078f10ff */
[----:B------:R-:W-:Y:S02]  /*0950*/  ISETP.EQ.OR P2, PT, R3, 0x3, !P4 ;  /* 0x000000030300780c */ /* 0x000fe40006742670 */
[----:B------:R-:W-:Y:S02]  /*0960*/  LOP3.LUT R8, R8, 0xfffffffc, RZ, 0xc0, !PT ;  /* 0xfffffffc08087812 */ /* 0x000fe400078ec0ff */
[----:B------:R-:W-:Y:S02]  /*0970*/  ISETP.EQ.AND P2, PT, R10, RZ, P2 ;  /* 0x000000ff0a00720c */ /* 0x000fe40001742270 */
[----:B-1----:R-:W-:Y:S01]  /*0980*/  ISETP.NE.OR P1, PT, R2, RZ, !P1 ;  /* 0x000000ff0200720c */ /* 0x002fe20004f25670 */
[----:B------:R-:W-:Y:S01]  /*0990*/  IMAD.IADD R8, R9, 0x1, -R8 ;  /* 0x0000000109087824 */ /* 0x000fe200078e0a08 */
[----:B------:R-:W-:Y:S01]  /*09a0*/  SEL R19, RZ, 0x1, !P2 ;  /* 0x00000001ff137807 */ /* 0x000fe20005000000 */
[----:B---3--:R-:W-:Y:S01]  /*09b0*/  IMAD.MOV R16, RZ, RZ, -R14 ;  /* 0x000000ffff107224 */ /* 0x008fe200078e0a0e */
[----:B------:R-:W1:Y:S02]  /*09c0*/  LDC R9, c[0x0][0x148] ;  /* 0x00005200ff097b82 */ /* 0x000e640000000800 */
[----:B------:R-:W-:-:S02]  /*09d0*/  LEA R13, R13, R8, 0x2 ;  /* 0x000000080d0d7211 */ /* 0x000fc400078e10ff */
[----:B-----5:R-:W-:Y:S02]  /*09e0*/  I2FP.F32.U32 R8, R6 ;  /* 0x0000000600087245 */ /* 0x020fe40000201000 */
[----:B------:R-:W-:Y:S02]  /*09f0*/  LEA.HI R2, R13, R13, RZ, 0x1 ;  /* 0x0000000d0d027211 */ /* 0x000fe400078f08ff */
[----:B------:R-:W3:Y:S01]  /*0a00*/  LDC R14, c[0x0][0x140] ;  /* 0x00005000ff0e7b82 */ /* 0x000ee20000000800 */
[----:B------:R-:W-:Y:S01]  /*0a10*/  FMUL R12, R8, UR4 ;  /* 0x00000004080c7c20 */ /* 0x000fe20008400000 */
[----:B------:R-:W-:Y:S01]  /*0a20*/  LOP3.LUT R2, R2, 0xfffffffe, RZ, 0xc0, !PT ;  /* 0xfffffffe02027812 */ /* 0x000fe200078ec0ff */
[----:B------:R-:W-:Y:S01]  /*0a30*/  VOTEU.ALL UP0, P1 ;  /* 0x00000000003f7886 */ /* 0x000fe20000800000 */
[----:B--2---:R-:W-:Y:S01]  /*0a40*/  IMAD R8, R15, R16, UR9 ;  /* 0x000000090f087e24 */ /* 0x004fe2000f8e0210 */
[C---:B------:R-:W-:Y:S01]  /*0a50*/  SHF.L.U32 R88, R13.reuse, 0x2, RZ ;  /* 0x000000020d587819 */ /* 0x040fe200000006ff */
[----:B------:R-:W-:Y:S01]  /*0a60*/  UMOV UR4, 0x20 ;  /* 0x0000002000047882 */ /* 0x000fe20000000000 */
[C---:B------:R-:W-:Y:S01]  /*0a70*/  IMAD.IADD R15, R13.reuse, 0x1, -R2 ;  /* 0x000000010d0f7824 */ /* 0x040fe200078e0a02 */
[----:B------:R-:W2:Y:S01]  /*0a80*/  F2I.U32.TRUNC.NTZ R12, R12 ;  /* 0x0000000c000c7305 */ /* 0x000ea2000020f000 */
[----:B------:R-:W5:Y:S01]  /*0a90*/  @!UP0 S2UR UR7, SR_CgaCtaId ;  /* 0x00000000000789c3 */ /* 0x000f620000008800 */
[----:B------:R-:W-:Y:S01]  /*0aa0*/  LOP3.LUT R88, R13, 0xc, R88, 0x78, !PT ;  /* 0x0000000c0d587812 */ /* 0x000fe200078e7858 */
[----:B------:R-:W-:Y:S01]  /*0ab0*/  @!UP0 UMOV UR6, 0x400 ;  /* 0x0000040000068882 */ /* 0x000fe20000000000 */
[----:B------:R-:W-:Y:S01]  /*0ac0*/  ISETP.NE.AND P5, PT, R15, R8, PT ;  /* 0x000000080f00720c */ /* 0x000fe20003fa5270 */
[----:B------:R-:W-:-:S04]  /*0ad0*/  @!UP0 UIADD3 UR4, -UR4, 0x100000, URZ ;  /* 0x0010000004048890 */ /* 0x000fc8000fffe13f */
[----:B------:R-:W-:Y:S02]  /*0ae0*/  @!UP0 USHF.L.U32 UR5, UR4, 0xb, URZ ;  /* 0x0000000b04058899 */ /* 0x000fe4000800063f */
[----:B------:R-:W-:Y:S01]  /*0af0*/  @!UP0 USHF.L.U32 UR4, UR4, 0x1, URZ ;  /* 0x0000000104048899 */ /* 0x000fe2000800063f */
[----:B------:R-:W-:Y:S01]  /*0b00*/  VOTEU.ALL UP1, P1 ;  /* 0x00000000003f7886 */ /* 0x000fe20000820000 */
[----:B--2---:R-:W-:Y:S01]  /*0b10*/  IMAD.MOV R23, RZ, RZ, -R12 ;  /* 0x000000ffff177224 */ /* 0x004fe200078e0a0c */
[----:B---3--:R-:W-:-:S03]  /*0b20*/  ISETP.EQ.U32.AND P2, PT, R14, 0x1, PT ;  /* 0x000000010e00780c */ /* 0x008fc60003f42070 */
[----:B------:R-:W-:Y:S01]  /*0b30*/  @P5 LEA.HI R2, R88, R88, RZ, 0x1 ;  /* 0x0000005858025211 */ /* 0x000fe200078f08ff */
[----:B-1----:R-:W-:Y:S01]  /*0b40*/  IMAD R13, R9, R23, R6 ;  /* 0x00000017090d7224 */ /* 0x002fe200078e0206 */
[----:B------:R-:W-:Y:S02]  /*0b50*/  IADD3 R12, R10, -0x1, RZ ;  /* 0xffffffff0a0c7810 */ /* 0x000fe40007ffe0ff */
[----:B------:R-:W-:Y:S01]  /*0b60*/  @P5 SHF.R.S32.HI R2, RZ, 0x1, R2 ;  /* 0x00000001ff025819 */ /* 0x000fe20000011402 */
[----:B-----5:R-:W-:-:S03]  /*0b70*/  @!UP0 ULEA UR6, UR7, UR6, 0x18 ;  /* 0x0000000607068291 */ /* 0x020fc6000f8ec03f */
[----:B------:R-:W-:Y:S01]  /*0b80*/  @P5 ISETP.NE.AND P6, PT, R2, R13, PT ;  /* 0x0000000d0200520c */ /* 0x000fe20003fc5270 */
[----:B------:R-:W-:Y:S01]  /*0b90*/  VOTEU.ALL UP0, P1 ;  /* 0x00000000003f7886 */ /* 0x000fe20000800000 */
[----:B------:R-:W-:Y:S02]  /*0ba0*/  LOP3.LUT P1, RZ, R11, 0x7, RZ, 0xc0, !PT ;  /* 0x000000070bff7812 */ /* 0x000fe4000782c0ff */
[----:B------:R-:W-:Y:S02]  /*0bb0*/  @P5 SEL R89, RZ, 0x1, P6 ;  /* 0x00000001ff595807 */ /* 0x000fe40003000000 */
[----:B------:R-:W-:Y:S02]  /*0bc0*/  ISETP.NE.AND P5, PT, R10, RZ, PT ;  /* 0x000000ff0a00720c */ /* 0x000fe40003fa5270 */
[----:B------:R-:W-:Y:S02]  /*0bd0*/  ISETP.LT.U32.AND P1, PT, R88, 0x2, !P1 ;  /* 0x000000025800780c */ /* 0x000fe40004f21070 */
[----:B------:R-:W-:Y:S01]  /*0be0*/  ISETP.EQ.AND P6, PT, R3, 0x2, !P5 ;  /* 0x000000020300780c */ /* 0x000fe20006fc2270 */
[----:B------:R-:W1:Y:S02]  /*0bf0*/  FENCE.VIEW.ASYNC.S ;  /* 0x00000000000073c6 */ /* 0x000e640000000000 */
[----:B-1----:R1:W2:Y:S01]  /*0c00*/  @!UP0 SYNCS.EXCH.64 URZ, [UR6+0xa0], UR4 ;  /* 0x0000a004063f85b2 */ /* 0x0022a20008000100 */
[----:B------:R-:W-:-:S02]  /*0c10*/  SEL R2, RZ, 0x1, !P1 ;  /* 0x00000001ff027807 */ /* 0x000fc40004800000 */
[----:B------:R-:W-:Y:S02]  /*0c20*/  ISETP.GE.U32.AND P1, PT, R12, 0x2, PT ;  /* 0x000000020c00780c */ /* 0x000fe40003f26070 */
[----:B------:R-:W-:Y:S02]  /*0c30*/  SEL R18, RZ, 0x1, !P6 ;  /* 0x00000001ff127807 */ /* 0x000fe40007000000 */
[----:B------:R-:W-:Y:S02]  /*0c40*/  LOP3.LUT R89, R89, R2, RZ, 0xc0, !PT ;  /* 0x0000000259597212 */ /* 0x000fe400078ec0ff */
[----:B------:R-:W-:Y:S02]  /*0c50*/  SEL R18, R18, 0x2, P1 ;  /* 0x0000000212127807 */ /* 0x000fe40000800000 */
[----:B------:R-:W-:Y:S01]  /*0c60*/  SEL R19, R19, 0x2, P1 ;  /* 0x0000000213137807 */ /* 0x000fe20000800000 */
[----:B------:R1:W3:Y:S01]  /*0c70*/  @!UP1 SYNCS.EXCH.64 URZ, [UR6+0xa8], UR4 ;  /* 0x0000a804063f95b2 */ /* 0x0002e20008000100 */
[----:B------:R-:W-:Y:S01]  /*0c80*/  NOP ;  /* 0x0000000000007918 */ /* 0x000fe20000000000 */
[----:B------:R-:W-:Y:S05]  /*0c90*/  @!P2 BRA `(.L_x_8) ;  /* 0x000000000008a947 */ /* 0x000fea0003800000 */
[----:B--234-:R-:W-:Y:S01]  /*0ca0*/  UCGABAR_ARV ;  /* 0x00000000000079c7 */ /* 0x01cfe20008000000 */
[----:B------:R-:W-:Y:S05]  /*0cb0*/  BRA `(.L_x_9) ;  /* 0x0000000000047947 */ /* 0x000fea0003800000 */
.L_x_8:
[----:B--234-:R-:W-:Y:S01]  /*0cc0*/  NOP ;  /* 0x0000000000007918 */ /* 0x01cfe20000000000 */
.L_x_9:
[----:B------:R-:W2:Y:S01]  /*0cd0*/  LDC R2, c[0x0][0x904] ;  /* 0x00024100ff027b82 */ /* 0x000ea20000000800 */
[----:B------:R-:W-:Y:S01]  /*0ce0*/  MOV R11, RZ ;  /* 0x000000ff000b7202 */ /* 0x000fe20000000f00 */
[----:B------:R-:W-:Y:S01]  /*0cf0*/  IMAD.U32 R10, RZ, RZ, UR9 ;  /* 0x00000009ff0a7e24 */ /* 0x000fe2000f8e00ff */
[----:B--2---:R-:W-:-:S04]  /*0d00*/  ISETP.NE.AND P1, PT, R2, 0x1, PT ;  /* 0x000000010200780c */ /* 0x004fc80003f25270 */
[----:B------:R-:W-:-:S09]  /*0d10*/  P2R R7, PR, RZ, 0x2 ;  /* 0x00000002ff077803 */ /* 0x000fd20000000000 */
[----:B------:R-:W2:Y:S01]  /*0d20*/  @P1 LDC R17, c[0x0][0x10] ;  /* 0x00000400ff111b82 */ /* 0x000ea20000000800 */
[----:B------:R-:W-:Y:S02]  /*0d30*/  @P1 IMAD.MOV.U32 R7, RZ, RZ, RZ ;  /* 0x000000ffff071224 */ /* 0x000fe400078e00ff */
[----:B------:R-:W-:-:S05]  /*0d40*/  @P1 IMAD.MOV.U32 R15, RZ, RZ, RZ ;  /* 0x000000ffff0f1224 */ /* 0x000fca00078e00ff */
[----:B------:R-:W3:Y:S01]  /*0d50*/  @!P1 LDC R13, c[0x0][0xc] ;  /* 0x00000300ff0d9b82 */ /* 0x000ee20000000800 */
[----:B-1----:R-:W-:Y:S01]  /*0d60*/  ULDC UR4, c[0x0][0xc] ;  /* 0x0000030000047ab9 */ /* 0x002fe20000000800 */
[----:B------:R-:W-:Y:S01]  /*0d70*/  ULDC UR5, c[0x0][0x10] ;  /* 0x0000040000057ab9 */ /* 0x000fe20000000800 */
[----:B------:R-:W-:Y:S01]  /*0d80*/  ULDC UR6, c[0x0][0x14] ;  /* 0x0000050000067ab9 */ /* 0x000fe20000000800 */
[----:B------:R-:W-:-:S04]  /*0d90*/  UIMAD.WIDE.U32 UR4, UR4, UR5, URZ ;  /* 0x00000005040472a5 */ /* 0x000fc8000f8e003f */
[----:B------:R-:W-:Y:S02]  /*0da0*/  UIMAD.WIDE.U32 UR38, UR4, UR6, URZ ;  /* 0x00000006042672a5 */ /* 0x000fe4000f8e003f */
[----:B------:R-:W-:-:S04]  /*0db0*/  UIMAD UR37, UR5, UR6, URZ ;  /* 0x00000006052572a4 */ /* 0x000fc8000f8e023f */
[----:B------:R-:W-:Y:S01]  /*0dc0*/  UIADD3 UR37, UR39, UR37, URZ ;  /* 0x0000002527257290 */ /* 0x000fe2000fffe03f */
[----:B--2---:R-:W-:-:S04]  /*0dd0*/  @P1 IMAD.WIDE.U32 R16, R17, UR9, R6 ;  /* 0x0000000911101c25 */ /* 0x004fc8000f8e0006 */
[----:B------:R-:W-:Y:S02]  /*0de0*/  @P1 IMAD.IADD R17, R17, 0x1, R15 ;  /* 0x0000000111111824 */ /* 0x000fe400078e020f */
[----:B---3--:R-:W-:-:S04]  /*0df0*/  @!P1 IMAD.WIDE.U32 R10, R6, R13, R10 ;  /* 0x0000000d060a9225 */ /* 0x008fc800078e000a */
[----:B------:R-:W-:Y:S01]  /*0e00*/  @!P1 IMAD.MOV.U32 R17, RZ, RZ, R11 ;  /* 0x000000ffff119224 */ /* 0x000fe200078e000b */
[----:B------:R-:W-:Y:S01]  /*0e10*/  @!P1 MOV R16, R10 ;  /* 0x0000000a00109202 */ /* 0x000fe20000000f00 */
[----:B------:R-:W-:Y:S06]  /*0e20*/  @!P2 BRA `(.L_x_10) ;  /* 0x00000000000ca947 */ /* 0x000fec0003800000 */
[----:B------:R-:W-:Y:S01]  /*0e30*/  UCGABAR_WAIT ;  /* 0x0000000000007dc7 */ /* 0x000fe20008000000 */
[----:B------:R-:W-:Y:S01]  /*0e40*/  CCTL.IVALL ;  /* 0x00000000ff00798f */ /* 0x000fe20002000000 */
[----:B------:R-:W-:Y:S05]  /*0e50*/  BRA `(.L_x_11) ;  /* 0x0000000000047947 */ /* 0x000fea0003800000 */
.L_x_10:
[----:B------:R-:W-:Y:S06]  /*0e60*/  BAR.SYNC.DEFER_BLOCKING 0x0 ;  /* 0x0000000000007b1d */ /* 0x000fec0000010000 */
.L_x_11:
[----:B------:R-:W1:Y:S01]  /*0e70*/  S2UR UR36, SR_CgaCtaId ;  /* 0x00000000002479c3 */ /* 0x000e620000008800 */
[----:B------:R-:W-:Y:S04]  /*0e80*/  BSSY B6, `(.L_x_12) ;  /* 0x0000ce7000067945 */ /* 0x000fe80003800000 */
[----:B------:R-:W-:Y:S05]  /*0e90*/  @!P5 BRA `(.L_x_13) ;  /* 0x000000a40064d947 */ /* 0x000fea0003800000 */
[----:B------:R-:W-:-:S13]  /*0ea0*/  ISETP.GT.U32.AND P0, PT, R12, 0x1, PT ;  /* 0x000000010c00780c */ /* 0x000fda0003f04070 */
[----:B------:R-:W-:Y:S05]  /*0eb0*/  @P0 BRA `(.L_x_14) ;  /* 0x000000cc008c0947 */ /* 0x000fea0003800000 */
[----:B------:R-:W-:Y:S01]  /*0ec0*/  ULDC.64 UR4, c[0x0][0x8f8] ;  /* 0x00023e0000047ab9 */ /* 0x000fe20000000a00 */
[----:B------:R-:W-:Y:S01]  /*0ed0*/  UMOV UR47, 0xffffffff ;  /* 0xffffffff002f7882 */ /* 0x000fe20000000000 */
[----:B------:R-:W-:Y:S01]  /*0ee0*/  ISETP.GE.U32.AND P0, PT, R16, UR4, PT ;  /* 0x0000000410007c0c */ /* 0x000fe2000bf06070 */
[----:B------:R-:W-:Y:S01]  /*0ef0*/  IMAD.MOV.U32 R22, RZ, RZ, -0x1 ;  /* 0xffffffffff167424 */ /* 0x000fe200078e00ff */
[----:B------:R-:W-:Y:S02]  /*0f00*/  PRMT R90, RZ, 0x7610, R90 ;  /* 0x00007610ff5a7816 */ /* 0x000fe4000000005a */
[----:B------:R-:W-:Y:S02]  /*0f10*/  ISETP.GE.U32.AND.EX P0, PT, R17, UR5, PT, P0 ;  /* 0x0000000511007c0c */ /* 0x000fe4000bf06100 */
[----:B------:R-:W-:Y:S02]  /*0f20*/  MOV R100, 0xffffffff ;  /* 0xffffffff00647802 */ /* 0x000fe40000000f00 */
[----:B------:R-:W-:-:S09]  /*0f30*/  PRMT R3, RZ, 0x7610, R3 ;  /* 0x00007610ff037816 */ /* 0x000fd20000000003 */
[----:B------:R-:W-:Y:S05]  /*0f40*/  @P0 BRA `(.L_x_15) ;  /* 0x00000004002c0947 */ /* 0x000fea0003800000 */
[----:B------:R-:W2:Y:S01]  /*0f50*/  LDC.64 R20, c[0x0][0x8d0] ;  /* 0x00023400ff147b82 */ /* 0x000ea20000000a00 */
[----:B------:R-:W-:Y:S02]  /*0f60*/  IMAD.MOV.U32 R4, RZ, RZ, R16 ;  /* 0x000000ffff047224 */ /* 0x000fe400078e0010 */
[----:B------:R-:W-:-:S05]  /*0f70*/  IMAD.MOV.U32 R5, RZ, RZ, R17 ;  /* 0x000000ffff057224 */ /* 0x000fca00078e0011 */
[----:B------:R-:W3:Y:S08]  /*0f80*/  LDC R14, c[0x0][0x8d8] ;  /* 0x00023600ff0e7b82 */ /* 0x000ef00000000800 */
[----:B------:R-:W4:Y:S01]  /*0f90*/  LDC.64 R24, c[0x0][0x8c8] ;  /* 0x00023200ff187b82 */ /* 0x000f220000000a00 */
[----:B--2---:R-:W-:-:S04]  /*0fa0*/  ISETP.NE.U32.AND P0, PT, R20, RZ, PT ;  /* 0x000000ff1400720c */ /* 0x004fc80003f05070 */
[----:B------:R-:W-:-:S13]  /*0fb0*/  ISETP.NE.AND.EX P0, PT, R21, RZ, PT, P0 ;  /* 0x000000ff1500720c */ /* 0x000fda0003f05300 */
[----:B---34-:R-:W-:Y:S05]  /*0fc0*/  @!P0 BRA `(.L_x_16) ;  /* 0x0000000000288947 */ /* 0x018fea0003800000 */
[----:B------:R-:W2:Y:S02]  /*0fd0*/  LDC R3, c[0x0][0x8dc] ;  /* 0x00023700ff037b82 */ /* 0x000ea40000000800 */
[----:B--2---:R-:W-:-:S04]  /*0fe0*/  IADD3 R3, P0, R16, R3, RZ ;  /* 0x0000000310037210 */ /* 0x004fc80007f1e0ff */
[----:B------:R-:W-:-:S05]  /*0ff0*/  IADD3.X R15, RZ, R17, RZ, P0, !PT ;  /* 0x00000011ff0f7210 */ /* 0x000fca00007fe4ff */
[----:B------:R-:W-:-:S04]  /*1000*/  IMAD.WIDE.U32 R4, R15, R20, RZ ;  /* 0x000000140f047225 */ /* 0x000fc800078e00ff */
[----:B------:R-:W-:-:S04]  /*1010*/  IMAD.WIDE.U32 R10, P0, R3, R21, R4 ;  /* 0x00000015030a7225 */ /* 0x000fc80007800004 */
[----:B------:R-:W-:-:S04]  /*1020*/  IMAD.WIDE.U32 R4, R3, R20, RZ ;  /* 0x0000001403047225 */ /* 0x000fc800078e00ff */
[----:B------:R-:W-:Y:S01]  /*1030*/  IMAD.X R13, RZ, RZ, RZ, P0 ;  /* 0x000000ffff0d7224 */ /* 0x000fe200000e06ff */
[----:B------:R-:W-:Y:S01]  /*1040*/  IADD3 RZ, P0, R5, R10, RZ ;  /* 0x0000000a05ff7210 */ /* 0x000fe20007f1e0ff */
[----:B------:R-:W-:-:S04]  /*1050*/  IMAD.MOV.U32 R12, RZ, RZ, R11 ;  /* 0x000000ffff0c7224 */ /* 0x000fc800078e000b */
[----:B------:R-:W-:-:S08]  /*1060*/  IMAD.WIDE.U32.X R4, R15, R21, R12, P0 ;  /* 0x000000150f047225 */ /* 0x000fd000000e040c */
.L_x_16:
[----:B------:R-:W2:Y:S01]  /*1070*/  LDC.64 R26, c[0x0][0x8e8] ;  /* 0x00023a00ff1a7b82 */ /* 0x000ea20000000a00 */
[-CC-:B------:R-:W-:Y:S01]  /*1080*/  SHF.R.U64 R29, R4, R14.reuse, R5.reuse ;  /* 0x0000000e041d7219 */ /* 0x180fe20000001205 */
[----:B------:R-:W-:Y:S01]  /*1090*/  IMAD R23, R9, R23, R6 ;  /* 0x0000001709177224 */ /* 0x000fe200078e0206 */
[----:B------:R-:W-:Y:S02]  /*10a0*/  SHF.R.U32.HI R3, RZ, R14, R5 ;  /* 0x0000000eff037219 */ /* 0x000fe40000011605 */
[----:B------:R-:W-:Y:S02]  /*10b0*/  IADD3 R7, P0, RZ, -R29, RZ ;  /* 0x8000001dff077210 */ /* 0x000fe40007f1e0ff */
[----:B------:R-:W-:Y:S01]  /*10c0*/  MOV R30, 0x1 ;  /* 0x00000001001e7802 */ /* 0x000fe20000000f00 */
[----:B------:R-:W3:Y:S01]  /*10d0*/  LDC R12, c[0x0][0x8c0] ;  /* 0x00023000ff0c7b82 */ /* 0x000ee20000000800 */
[----:B------:R-:W-:Y:S01]  /*10e0*/  IADD3.X R3, RZ, ~R3, RZ, P0, !PT ;  /* 0x80000003ff037210 */ /* 0x000fe200007fe4ff */
[----:B------:R-:W-:-:S04]  /*10f0*/  IMAD.WIDE.U32 R4, R7, R24, R16 ;  /* 0x0000001807047225 */ /* 0x000fc800078e0010 */
[----:B------:R-:W-:Y:S02]  /*1100*/  IMAD R10, R3, R24, RZ ;  /* 0x00000018030a7224 */ /* 0x000fe400078e02ff */
[----:B------:R-:W4:Y:S02]  /*1110*/  LDC R11, c[0x0][0x8b0] ;  /* 0x00022c00ff0b7b82 */ /* 0x000f240000000800 */
[----:B------:R-:W-:Y:S02]  /*1120*/  IMAD R3, R7, R25, R10 ;  /* 0x0000001907037224 */ /* 0x000fe400078e020a */
[----:B------:R-:W-:Y:S02]  /*1130*/  IMAD.MOV.U32 R10, RZ, RZ, -0x1 ;  /* 0xffffffffff0a7424 */ /* 0x000fe400078e00ff */
[----:B------:R-:W-:Y:S02]  /*1140*/  IMAD.IADD R3, R5, 0x1, R3 ;  /* 0x0000000105037824 */ /* 0x000fe400078e0203 */
[----:B------:R-:W5:Y:S01]  /*1150*/  LDC R21, c[0x0][0x900] ;  /* 0x00024000ff157b82 */ /* 0x000f620000000800 */
[----:B--2---:R-:W-:-:S04]  /*1160*/  ISETP.NE.U32.AND P0, PT, R26, RZ, PT ;  /* 0x000000ff1a00720c */ /* 0x004fc80003f05070 */
[----:B------:R-:W-:-:S03]  /*1170*/  ISETP.NE.AND.EX P0, PT, R27, RZ, PT, P0 ;  /* 0x000000ff1b00720c */ /* 0x000fc60003f05300 */
[----:B------:R-:W2:Y:S01]  /*1180*/  LDC R14, c[0x0][0x8a8] ;  /* 0x00022a00ff0e7b82 */ /* 0x000ea20000000800 */
[-CC-:B---3--:R-:W-:Y:S02]  /*1190*/  SHF.R.U64 R15, R4, R12.reuse, R3.reuse ;  /* 0x0000000c040f7219 */ /* 0x188fe40000001203 */
[----:B------:R-:W-:-:S05]  /*11a0*/  SHF.R.U32.HI R4, RZ, R12, R3 ;  /* 0x0000000cff047219 */ /* 0x000fca0000011603 */
[----:B------:R-:W3:Y:S01]  /*11b0*/  LDC R20, c[0x0][0x8f0] ;  /* 0x00023c00ff147b82 */ /* 0x000ee20000000800 */
[-CC-:B----4-:R-:W-:Y:S02]  /*11c0*/  SHF.R.U64 R12, R15, R11.reuse, R4.reuse ;  /* 0x0000000b0f0c7219 */ /* 0x190fe40000001204 */
[----:B------:R-:W-:-:S05]  /*11d0*/  SHF.R.U32.HI R4, RZ, R11, R4 ;  /* 0x0000000bff047219 */ /* 0x000fca0000011604 */
[----:B------:R-:W4:Y:S01]  /*11e0*/  LDC R22, c[0x0][0x8e0] ;  /* 0x00023800ff167b82 */ /* 0x000f220000000800 */
[-CC-:B-----5:R-:W-:Y:S02]  /*11f0*/  SHF.R.U64 R28, R12, R21.reuse, R4.reuse ;  /* 0x000000150c1c7219 */ /* 0x1a0fe40000001204 */
[-C--:B------:R-:W-:Y:S02]  /*1200*/  SHF.L.U32 R3, R10, R21.reuse, RZ ;  /* 0x000000150a037219 */ /* 0x080fe400000006ff */
[----:B------:R-:W-:Y:S01]  /*1210*/  SHF.R.U32.HI R5, RZ, R21, R4 ;  /* 0x00000015ff057219 */ /* 0x000fe20000011604 */
[----:B------:R-:W-:Y:S01]  /*1220*/  IMAD.MOV.U32 R4, RZ, RZ, R28 ;  /* 0x000000ffff047224 */ /* 0x000fe200078e001c */
[----:B------:R-:W-:Y:S01]  /*1230*/  LOP3.LUT R9, RZ, R3, RZ, 0x33, !PT ;  /* 0x00000003ff097212 */ /* 0x000fe200078e33ff */
[----:B------:R-:W1:Y:S01]  /*1240*/  LDC R24, c[0x0][0x8b8] ;  /* 0x00022e00ff187b82 */ /* 0x000e620000000800 */
[----:B------:R-:W-:Y:S05]  /*1250*/  @!P0 BRA `(.L_x_17) ;  /* 0x0000000000288947 */ /* 0x000fea0003800000 */
[----:B------:R-:W5:Y:S02]  /*1260*/  LDC R3, c[0x0][0x8f4] ;  /* 0x00023d00ff037b82 */ /* 0x000f640000000800 */
[----:B-----5:R-:W-:-:S05]  /*1270*/  IADD3 R3, P0, R28, R3, RZ ;  /* 0x000000031c037210 */ /* 0x020fca0007f1e0ff */
[----:B------:R-:W-:-:S04]  /*1280*/  IMAD.X R13, RZ, RZ, R5, P0 ;  /* 0x000000ffff0d7224 */ /* 0x000fc800000e0605 */
[----:B------:R-:W-:-:S04]  /*1290*/  IMAD.WIDE.U32 R4, R13, R26, RZ ;  /* 0x0000001a0d047225 */ /* 0x000fc800078e00ff */
[----:B------:R-:W-:-:S04]  /*12a0*/  IMAD.WIDE.U32 R6, P0, R3, R27, R4 ;  /* 0x0000001b03067225 */ /* 0x000fc80007800004 */
[----:B------:R-:W-:Y:S01]  /*12b0*/  IMAD.WIDE.U32 R4, R3, R26, RZ ;  /* 0x0000001a03047225 */ /* 0x000fe200078e00ff */
[----:B------:R-:W-:-:S03]  /*12c0*/  IADD3.X R11, RZ, RZ, RZ, P0, !PT ;  /* 0x000000ffff0b7210 */ /* 0x000fc600007fe4ff */
[----:B------:R-:W-:Y:S01]  /*12d0*/  IMAD.MOV.U32 R10, RZ, RZ, R7 ;  /* 0x000000ffff0a7224 */ /* 0x000fe200078e0007 */
[----:B------:R-:W-:-:S05]  /*12e0*/  IADD3 RZ, P0, R5, R6, RZ ;  /* 0x0000000605ff7210 */ /* 0x000fca0007f1e0ff */
[----:B------:R-:W-:-:S08]  /*12f0*/  IMAD.WIDE.U32.X R4, R13, R27, R10, P0 ;  /* 0x0000001b0d047225 */ /* 0x000fd000000e040a */
.L_x_17:
[----:B---3--:R-:W-:Y:S01]  /*1300*/  SHF.R.U64 R5, R4, R20, R5 ;  /* 0x0000001404057219 */ /* 0x008fe20000001205 */
[----:B--2---:R-:W-:Y:S01]  /*1310*/  VIADD R6, R14, 0xffffffff ;  /* 0xffffffff0e067836 */ /* 0x004fe20000000000 */
[----:B------:R-:W-:Y:S02]  /*1320*/  SHF.L.U32 R3, R30, R21, RZ ;  /* 0x000000151e037219 */ /* 0x000fe400000006ff */
[----:B------:R-:W-:Y:S02]  /*1330*/  LOP3.LUT R4, R12, R9, RZ, 0xc0, !PT ;  /* 0x000000090c047212 */ /* 0x000fe400078ec0ff */
[----:B------:R-:W-:Y:S02]  /*1340*/  IADD3 R7, -R5, RZ, RZ ;  /* 0x000000ff05077210 */ /* 0x000fe40007ffe1ff */
[----:B------:R-:W-:Y:S01]  /*1350*/  SEL R8, R8, R23, !P1 ;  /* 0x0000001708087207 */ /* 0x000fe20004800000 */
[----:B------:R-:W-:Y:S01]  /*1360*/  IMAD R5, R3, R5, R4 ;  /* 0x0000000503057224 */ /* 0x000fe200078e0204 */
[----:B------:R-:W-:Y:S01]  /*1370*/  LOP3.LUT R6, R15, R6, RZ, 0xc0, !PT ;  /* 0x000000060f067212 */ /* 0x000fe200078ec0ff */
[----:B----4-:R-:W-:Y:S01]  /*1380*/  IMAD R3, R7, R22, R28 ;  /* 0x0000001607037224 */ /* 0x010fe200078e021c */
[----:B------:R-:W-:Y:S01]  /*1390*/  R2UR UR47, R29 ;  /* 0x000000001d2f72ca */ /* 0x000fe200000e0000 */
[----:B-1----:R-:W-:-:S02]  /*13a0*/  IMAD R8, R5, R24, R8 ;  /* 0x0000001805087224 */ /* 0x002fc400078e0208 */
[----:B------:R-:W-:Y:S02]  /*13b0*/  IMAD R3, R3, R14, R6 ;  /* 0x0000000e03037224 */ /* 0x000fe400078e0206 */
[----:B------:R-:W-:-:S03]  /*13c0*/  IMAD.MOV.U32 R4, RZ, RZ, 0x1 ;  /* 0x00000001ff047424 */ /* 0x000fc600078e00ff */
[----:B------:R-:W-:Y:S02]  /*13d0*/  SEL R100, R3, R8, !P1 ;  /* 0x0000000803647207 */ /* 0x000fe40004800000 */
[----:B------:R-:W-:Y:S02]  /*13e0*/  SEL R22, R8, R3, !P1 ;  /* 0x0000000308167207 */ /* 0x000fe40004800000 */
[----:B------:R-:W-:-:S07]  /*13f0*/  PRMT R3, R4, 0x7610, R3 ;  /* 0x0000761004037816 */ /* 0x000fce0000000003 */
.L_x_15:
[----:B------:R-:W-:-:S08]  /*1400*/  NOP ;  /* 0x0000000000007918 */ /* 0x000fd00000000000 */
[----:B------:R-:W2:Y:S02]  /*1410*/  USETMAXREG.TRY_ALLOC.CTAPOOL UP0, 0xe8 ;  /* 0x000000e8000079c8 */ /* 0x000ea40008000600 */
[----:B--2---:R-:W-:-:S13]  /*1420*/  PLOP3.LUT P0, PT, PT, PT, UP0, 0x80, 0x0 ;  /* 0x000000000000781c */ /* 0x004fda0003f0f008 */
[----:B------:R-:W-:Y:S05]  /*1430*/  @!P0 BRA `(.L_x_15) ;  /* 0xfffffffc00f08947 */ /* 0x000fea000383ffff */
[----:B------:R-:W-:Y:S02]  /*1440*/  ULDC.64 UR4, c[0x0][0x590] ;  /* 0x0001640000047ab9 */ /* 0x000fe40000000a00 */
[----:B------:R-:W-:Y:S01]  /*1450*/  IMAD.U32 R113, RZ, RZ, UR4 ;  /* 0x00000004ff717e24 */ /* 0x000fe2000f8e00ff */
[----:B------:R-:W-:-:S04]  /*1460*/  MOV R114, UR5 ;  /* 0x0000000500727c02 */ /* 0x000fc80008000f00 */
[----:B------:R-:W-:-:S04]  /*1470*/  ISETP.NE.U32.AND P1, PT, R113, RZ, PT ;  /* 0x000000ff7100720c */ /* 0x000fc80003f25070 */
[----:B------:R-:W-:-:S13]  /*1480*/  ISETP.NE.AND.EX P0, PT, R114, RZ, PT, P1 ;  /* 0x000000ff7200720c */ /* 0x000fda0003f05310 */
[----:B------:R-:W-:Y:S05]  /*1490*/  @P0 BRA `(.L_x_18) ;  /* 0x00000000002c0947 */ /* 0x000fea0003800000 */
[----:B------:R-:W-:Y:S02]  /*14a0*/  ULDC.64 UR4, c[0x0][0x588] ;  /* 0x0001620000047ab9 */ /* 0x000fe40000000a00 */
[----:B------:R-:W-:-:S04]  /*14b0*/  ISETP.NE.U32.AND P0, PT, RZ, UR4, PT ;  /* 0x00000004ff007c0c */ /* 0x000fc8000bf05070 */
[----:B------:R-:W-:-:S13]  /*14c0*/  ISETP.NE.AND.EX P0, PT, RZ, UR5, PT, P0 ;  /* 0x00000005ff007c0c */ /* 0x000fda000bf05300 */
[----:B------:R-:W-:Y:S05]  /*14d0*/  @!P0 BRA `(.L_x_19) ;  /* 0x0000000000108947 */ /* 0x000fea0003800000 */
[----:B------:R-:W2:Y:S02]  /*14e0*/  LDC.64 R94, c[0x0][0x588] ;  /* 0x00016200ff5e7b82 */ /* 0x000ea40000000a00 */
[----:B--2---:R2:W5:Y:S01]  /*14f0*/  LDG.E R94, desc[UR52][R94.64] ;  /* 0x000000345e5e7981 */ /* 0x004562000c1e1900 */
[----:B------:R-:W-:Y:S01]  /*1500*/  IMAD.MOV.U32 R90, RZ, RZ, 0x1 ;  /* 0x00000001ff5a7424 */ /* 0x000fe200078e00ff */
[----:B------:R-:W-:Y:S06]  /*1510*/  BRA `(.L_x_18) ;  /* 0x00000000000c7947 */ /* 0x000fec0003800000 */
.L_x_19:
[----:B------:R-:W-:Y:S01]  /*1520*/  ULDC UR4, c[0x0][0x580] ;  /* 0x0001600000047ab9 */ /* 0x000fe20000000800 */
[----:B------:R-:W-:Y:S01]  /*1530*/  IMAD.MOV.U32 R90, RZ, RZ, 0x1 ;  /* 0x00000001ff5a7424 */ /* 0x000fe200078e00ff */
[----:B------:R-:W-:-:S07]  /*1540*/  MOV R94, UR4 ;  /* 0x00000004005e7c02 */ /* 0x000fce0008000f00 */
.L_x_18:
[----:B------:R-:W-:Y:S02]  /*1550*/  ULDC.64 UR4, c[0x0][0x5b0] ;  /* 0x00016c0000047ab9 */ /* 0x000fe40000000a00 */
[----:B------:R-:W-:-:S04]  /*1560*/  ISETP.NE.U32.AND P0, PT, RZ, UR4, PT ;  /* 0x00000004ff007c0c */ /* 0x000fc8000bf05070 */
[----:B------:R-:W-:-:S13]  /*1570*/  ISETP.NE.AND.EX P0, PT, RZ, UR5, PT, P0 ;  /* 0x00000005ff007c0c */ /* 0x000fda000bf05300 */
[----:B------:R-:W-:Y:S05]  /*1580*/  @P0 BRA `(.L_x_20) ;  /* 0x0000000000240947 */ /* 0x000fea0003800000 */
[----:B------:R-:W-:Y:S02]  /*1590*/  ULDC.64 UR4, c[0x0][0x5a8] ;  /* 0x00016a0000047ab9 */ /* 0x000fe40000000a00 */
[----:B------:R-:W-:-:S04]  /*15a0*/  ISETP.NE.U32.AND P0, PT, RZ, UR4, PT ;  /* 0x00000004ff007c0c */ /* 0x000fc8000bf05070 */
[----:B------:R-:W-:-:S13]  /*15b0*/  ISETP.NE.AND.EX P0, PT, RZ, UR5, PT, P0 ;  /* 0x00000005ff007c0c */ /* 0x000fda000bf05300 */
[----:B------:R-:W-:Y:S05]  /*15c0*/  @!P0 BRA `(.L_x_21) ;  /* 0x00000000000c8947 */ /* 0x000fea0003800000 */
[----:B------:R-:W3:Y:S02]  /*15d0*/  LDC.64 R4, c[0x0][0x5a8] ;  /* 0x00016a00ff047b82 */ /* 0x000ee40000000a00 */
[----:B---3--:R3:W5:Y:S01]  /*15e0*/  LDG.E R93, desc[UR52][R4.64] ;  /* 0x00000034045d7981 */ /* 0x008762000c1e1900 */
[----:B------:R-:W-:Y:S05]  /*15f0*/  BRA `(.L_x_20) ;  /* 0x0000000000087947 */ /* 0x000fea0003800000 */
.L_x_21:
[----:B------:R-:W-:Y:S02]  /*1600*/  ULDC UR4, c[0x0][0x5a0] ;  /* 0x0001680000047ab9 */ /* 0x000fe40000000800 */
[----:B------:R-:W-:-:S07]  /*1610*/  IMAD.U32 R93, RZ, RZ, UR4 ;  /* 0x00000004ff5d7e24 */ /* 0x000fce000f8e00ff */
.L_x_20:
[----:B------:R-:W-:Y:S01]  /*1620*/  LOP3.LUT P2, RZ, R3, 0xff, RZ, 0xc0, !PT ;  /* 0x000000ff03ff7812 */ /* 0x000fe2000784c0ff */
[----:B------:R-:W-:Y:S01]  /*1630*/  UMOV UR40, URZ ;  /* 0x0000003f00287c82 */ /* 0x000fe20008000000 */
[----:B------:R-:W-:-:S11]  /*1640*/  PLOP3.LUT P0, PT, PT, PT, PT, 0x80, 0x0 ;  /* 0x000000000000781c */ /* 0x000fd60003f0f070 */
[----:B------:R-:W-:Y:S05]  /*1650*/  @!P2 BRA `(.L_x_22) ;  /* 0x0000009800dca947 */ /* 0x000fea0003800000 */
[----:B------:R-:W4:Y:S01]  /*1660*/  LDC R91, c[0x0][0x900] ;  /* 0x00024000ff5b7b82 */ /* 0x000f220000000800 */
[----:B------:R-:W-:Y:S01]  /*1670*/  ULDC UR4, c[0x0][0x28c] ;  /* 0x0000a30000047ab9 */ /* 0x000fe20000000800 */
[C---:B------:R-:W-:Y:S01]  /*1680*/  SHF.L.U32 R6, R0.reuse, 0x4, RZ ;  /* 0x0000000400067819 */ /* 0x040fe200000006ff */
[----:B------:R-:W-:Y:S01]  /*1690*/  UIADD3 UR4, UR4, 0x3f, URZ ;  /* 0x0000003f04047890 */ /* 0x000fe2000fffe03f */
[----:B------:R-:W-:Y:S01]  /*16a0*/  IMAD.SHL.U32 R3, R0, 0x20, RZ ;  /* 0x0000002000037824 */ /* 0x000fe200078e00ff */
[----:B---3--:R-:W-:Y:S01]  /*16b0*/  SHF.R.U32.HI R5, RZ, 0x1, R0 ;  /* 0x00000001ff057819 */ /* 0x008fe20000011600 */
[----:B------:R-:W-:Y:S01]  /*16c0*/  IMAD.MOV.U32 R97, RZ, RZ, 0x10 ;  /* 0x00000010ff617424 */ /* 0x000fe200078e00ff */
[----:B------:R-:W-:Y:S01]  /*16d0*/  LOP3.LUT R6, R6, 0xe00, RZ, 0xc0, !PT ;  /* 0x00000e0006067812 */ /* 0x000fe200078ec0ff */
[----:B------:R-:W3:Y:S01]  /*16e0*/  LDC R98, c[0x0][0x8a8] ;  /* 0x00022a00ff627b82 */ /* 0x000ee20000000800 */
[----:B------:R-:W-:Y:S01]  /*16f0*/  USHF.R.S32.HI UR5, URZ, 0x1f, UR4 ;  /* 0x0000001f3f057899 */ /* 0x000fe20008011404 */
[----:B------:R-:W-:Y:S01]  /*1700*/  LOP3.LUT R4, R3, 0xc0, RZ, 0xc0, !PT ;  /* 0x000000c003047812 */ /* 0x000fe200078ec0ff */
[----:B--2---:R-:W-:Y:S01]  /*1710*/  IMAD.MOV.U32 R95, RZ, RZ, 0x1 ;  /* 0x00000001ff5f7424 */ /* 0x004fe200078e00ff */
[----:B------:R-:W-:Y:S01]  /*1720*/  LOP3.LUT R6, R6, 0x20, R3, 0xf8, !PT ;  /* 0x0000002006067812 */ /* 0x000fe200078ef803 */
[----:B------:R-:W-:Y:S01]  /*1730*/  ULEA.HI UR5, UR5, UR4, URZ, 0x6 ;  /* 0x0000000405057291 */ /* 0x000fe2000f8f303f */
[----:B------:R-:W-:Y:S01]  /*1740*/  LOP3.LUT R4, R4, 0x8, R5, 0xf8, !PT ;  /* 0x0000000804047812 */ /* 0x000fe200078ef805 */
[----:B------:R-:W-:Y:S01]  /*1750*/  IMAD.SHL.U32 R5, R0, 0x4, RZ ;  /* 0x0000000400057824 */ /* 0x000fe200078e00ff */
[----:B------:R-:W-:Y:S01]  /*1760*/  LOP3.LUT R3, R6, 0x100, R3, 0xf8, !PT ;  /* 0x0000010006037812 */ /* 0x000fe200078ef803 */
[----:B------:R-:W-:Y:S01]  /*1770*/  IMAD.MOV.U32 R6, RZ, RZ, -0x1 ;  /* 0xffffffffff067424 */ /* 0x000fe200078e00ff */
[----:B------:R-:W-:Y:S01]  /*1780*/  USHF.R.S32.HI UR48, URZ, 0x6, UR5 ;  /* 0x000000063f307899 */ /* 0x000fe20008011405 */
[----:B------:R-:W-:Y:S01]  /*1790*/  LOP3.LUT P0, RZ, R0, 0x4, RZ, 0xc0, !PT ;  /* 0x0000000400ff7812 */ /* 0x000fe2000780c0ff */
[----:B------:R-:W-:Y:S01]  /*17a0*/  ULDC.64 UR54, c[0x0][0x198] ;  /* 0x0000660000367ab9 */ /* 0x000fe20000000a00 */
[----:B------:R-:W-:Y:S01]  /*17b0*/  LOP3.LUT R4, R4, 0x18, R5, 0x78, !PT ;  /* 0x0000001804047812 */ /* 0x000fe200078e7805 */
[----:B------:R-:W-:Y:S01]  /*17c0*/  UISETP.LT.AND UP0, UPT, UR48, 0x1, UPT ;  /* 0x000000013000788c */ /* 0x000fe2000bf01270 */
[----:B------:R-:W-:Y:S01]  /*17d0*/  MOV R8, 0x1 ;  /* 0x0000000100087802 */ /* 0x000fe20000000f00 */
[----:B------:R-:W-:Y:S01]  /*17e0*/  UMOV UR41, URZ ;  /* 0x0000003f00297c82 */ /* 0x000fe20008000000 */
[-C--:B----4-:R-:W-:Y:S01]  /*17f0*/  SHF.L.U32 R6, R6, R91.reuse, RZ ;  /* 0x0000005b06067219 */ /* 0x090fe200000006ff */
[----:B------:R-:W-:Y:S01]  /*1800*/  USEL UR49, UR48, 0x1, UP0 ;  /* 0x0000000130317887 */ /* 0x000fe20008000000 */
[----:B------:R-:W-:Y:S01]  /*1810*/  LOP3.LUT R0, R0, 0xff, RZ, 0xc0, !PT ;  /* 0x000000ff00007812 */ /* 0x000fe200078ec0ff */
[----:B------:R-:W-:Y:S01]  /*1820*/  UMOV UR42, URZ ;  /* 0x0000003f002a7c82 */ /* 0x000fe20008000000 */
[----:B------:R-:W-:Y:S01]  /*1830*/  LOP3.LUT R92, R3, R4, RZ, 0xfc, !PT ;  /* 0x00000004035c7212 */ /* 0x000fe200078efcff */
[----:B------:R-:W-:Y:S01]  /*1840*/  UIADD3 UR49, UR48, -UR49, URZ ;  /* 0x8000003130317290 */ /* 0x000fe2000fffe03f */
[----:B------:R-:W-:Y:S01]  /*1850*/  SHF.L.U32 R91, R8, R91, RZ ;  /* 0x0000005b085b7219 */ /* 0x000fe200000006ff */
[----:B---3--:R-:W-:Y:S01]  /*1860*/  VIADD R98, R98, 0xffffffff ;  /* 0xffffffff62627836 */ /* 0x008fe20000000000 */
[----:B------:R-:W-:Y:S01]  /*1870*/  LOP3.LUT R110, R19, 0x1, RZ, 0xfc, !PT ;  /* 0x00000001136e7812 */ /* 0x000fe200078efcff */
[----:B------:R-:W-:Y:S01]  /*1880*/  UMOV UR43, URZ ;  /* 0x0000003f002b7c82 */ /* 0x000fe20008000000 */
[----:B------:R-:W-:Y:S01]  /*1890*/  LOP3.LUT R111, R18, 0x1, RZ, 0xfc, !PT ;  /* 0x00000001126f7812 */ /* 0x000fe200078efcff */
[----:B------:R-:W-:Y:S01]  /*18a0*/  UMOV UR40, URZ ;  /* 0x0000003f00287c82 */ /* 0x000fe20008000000 */
[----:B------:R-:W-:-:S02]  /*18b0*/  SHF.R.U32.HI R112, RZ, 0x7, R0 ;  /* 0x00000007ff707819 */ /* 0x000fc40000011600 */
[----:B------:R-:W-:Y:S02]  /*18c0*/  IADD3 R96, R0, 0x1f, RZ ;  /* 0x0000001f00607810 */ /* 0x000fe40007ffe0ff */
[----:B------:R-:W-:Y:S02]  /*18d0*/  SEL R97, R97, 0xfffffff0, !P0 ;  /* 0xfffffff061617807 */ /* 0x000fe40004000000 */
[----:B------:R-:W-:-:S07]  /*18e0*/  LOP3.LUT R99, RZ, R6, RZ, 0x33, !PT ;  /* 0x00000006ff637212 */ /* 0x000fce00078e33ff */
.L_x_94:
[----:B------:R-:W2:Y:S01]  /*18f0*/  SHFL.IDX PT, R0, R112, RZ, 0x1f ;  /* 0x00001fff70007589 */ /* 0x000ea200000e0000 */
[----:B------:R-:W3:Y:S01]  /*1900*/  S2UR UR50, SR_CgaCtaId ;  /* 0x00000000003279c3 */ /* 0x000ee20000008800 */
[----:B------:R-:W-:Y:S01]  /*1910*/  UMOV UR51, 0x400 ;  /* 0x0000040000337882 */ /* 0x000fe20000000000 */
[----:B--2---:R-:W-:Y:S01]  /*1920*/  R2UR UR4, R0 ;  /* 0x00000000000472ca */ /* 0x004fe200000e0000 */
[----:B---3--:R-:W-:-:S12]  /*1930*/  ULEA UR51, UR50, UR51, 0x18 ;  /* 0x0000003332337291 */ /* 0x008fd8000f8ec03f */
[----:B------:R-:W-:-:S04]  /*1940*/  ULEA.HI UR5, UR4, UR4, URZ, 0x1 ;  /* 0x0000000404057291 */ /* 0x000fc8000f8f083f */
[----:B------:R-:W-:-:S04]  /*1950*/  ULOP3.LUT UR5, UR5, 0x7fffe, URZ, 0xc0, !UPT ;  /* 0x0007fffe05057892 */ /* 0x000fc8000f8ec03f */
[----:B------:R-:W-:-:S03]  /*1960*/  UIADD3 UR5, UR4, -UR5, URZ ;  /* 0x8000000504057290 */ /* 0x000fc6000fffe03f */
[----:B------:R-:W-:Y:S01]  /*1970*/  ULDC UR4, c[0x0][0x28c] ;  /* 0x0000a30000047ab9 */ /* 0x000fe20000000800 */
[----:B------:R-:W-:Y:S01]  /*1980*/  ULEA UR5, UR5, UR51, 0xd ;  /* 0x0000003305057291 */ /* 0x000fe2000f8e683f */
[----:B------:R-:W-:-:S03]  /*1990*/  ISETP.LT.AND P0, PT, RZ, UR4, PT ;  /* 0x00000004ff007c0c */ /* 0x000fc6000bf01270 */
[----:B------:R-:W-:-:S04]  /*19a0*/  UIADD3 UR5, UR5, 0x8400, URZ ;  /* 0x0000840005057890 */ /* 0x000fc8000fffe03f */
[----:B------:R-:W-:-:S04]  /*19b0*/  USHF.R.U32.HI UR5, URZ, 0x4, UR5 ;  /* 0x000000043f057899 */ /* 0x000fc80008011605 */
[----:B------:R-:W-:-:S04]  /*19c0*/  ULOP3.LUT UR5, UR5, 0x3fff, URZ, 0xc0, !UPT ;  /* 0x00003fff05057892 */ /* 0x000fc8000f8ec03f */
[----:B------:R-:W-:Y:S01]  /*19d0*/  ULOP3.LUT UR44, UR5, 0x10000, URZ, 0xfc, !UPT ;  /* 0x00010000052c7892 */ /* 0x000fe2000f8efc3f */
[----:B------:R-:W-:Y:S11]  /*19e0*/  @P0 BRA `(.L_x_23) ;  /* 0x0000000000400947 */ /* 0x000ff60003800000 */
[----:B------:R-:W-:Y:S01]  /*19f0*/  MOV R0, 0x0 ;  /* 0x0000000000007802 */ /* 0x000fe20000000f00 */
[----:B------:R-:W-:Y:S01]  /*1a00*/  ULDC.64 UR4, c[0x4][0x70] ;  /* 0x01001c0000047ab9 */ /* 0x000fe20000000a00 */
[----:B------:R-:W-:Y:S01]  /*1a10*/  ULDC.64 UR6, c[0x4][0x8] ;  /* 0x0100020000067ab9 */ /* 0x000fe20000000a00 */
[----:B------:R-:W-:Y:S01]  /*1a20*/  IMAD.U32 R4, RZ, RZ, UR4 ;  /* 0x00000004ff047e24 */ /* 0x000fe2000f8e00ff */
[----:B------:R2:W3:Y:S01]  /*1a30*/  LDC.64 R14, c[0x4][R0] ;  /* 0x01000000000e7b82 */ /* 0x0004e20000000a00 */
[----:B------:R-:W-:Y:S01]  /*1a40*/  MOV R5, UR5 ;  /* 0x0000000500057c02 */ /* 0x000fe20008000f00 */
[----:B------:R-:W-:Y:S01]  /*1a50*/  ULDC.64 UR4, c[0x4][0x78] ;  /* 0x01001e0000047ab9 */ /* 0x000fe20000000a00 */
[----:B------:R-:W-:Y:S01]  /*1a60*/  MOV R10, UR6 ;  /* 0x00000006000a7c02 */ /* 0x000fe20008000f00 */
[----:B------:R-:W-:Y:S01]  /*1a70*/  IMAD.U32 R6, RZ, RZ, UR4 ;  /* 0x00000004ff067e24 */ /* 0x000fe2000f8e00ff */
[----:B------:R-:W-:Y:S01]  /*1a80*/  MOV R12, 0x1 ;  /* 0x00000001000c7802 */ /* 0x000fe20000000f00 */
[----:B------:R-:W-:-:S02]  /*1a90*/  IMAD.U32 R7, RZ, RZ, UR5 ;  /* 0x00000005ff077e24 */ /* 0x000fc4000f8e00ff */
[----:B------:R-:W-:Y:S02]  /*1aa0*/  IMAD.U32 R11, RZ, RZ, UR7 ;  /* 0x00000007ff0b7e24 */ /* 0x000fe4000f8e00ff */
[----:B------:R-:W-:Y:S02]  /*1ab0*/  IMAD.MOV.U32 R8, RZ, RZ, 0x1e1 ;  /* 0x000001e1ff087424 */ /* 0x000fe400078e00ff */
[----:B--2---:R-:W-:-:S07]  /*1ac0*/  IMAD.MOV.U32 R13, RZ, RZ, RZ ;  /* 0x000000ffff0d7224 */ /* 0x004fce00078e00ff */
[----:B------:R-:W-:-:S07]  /*1ad0*/  LEPC R20, `(.L_x_23) ;  /* 0x000000001014794e */ /* 0x000fce0000000000 */
[----:B-1-3-5:R-:W-:Y:S05]  /*1ae0*/  CALL.ABS.NOINC R14 ;  /* 0x000000000e007343 */ /* 0x02afea0003c00000 */
.L_x_23:
[----:B------:R-:W-:-:S13]  /*1af0*/  ISETP.NE.AND P0, PT, R110, 0x3, PT ;  /* 0x000000036e00780c */ /* 0x000fda0003f05270 */
[----:B------:R-:W-:Y:S05]  /*1b00*/  @!P0 BRA `(.L_x_24) ;  /* 0x0000000000048947 */ /* 0x000fea0003800000 */
[----:B-1----:R-:W-:Y:S01]  /*1b10*/  BPT.TRAP 0x1 ;  /* 0x000000040000795c */ /* 0x002fe20000300000 */
.L_x_24:
[----:B------:R-:W-:Y:S01]  /*1b20*/  IMAD.U32 R3, RZ, RZ, UR43 ;  /* 0x0000002bff037e24 */ /* 0x000fe2000f8e00ff */
[----:B------:R-:W-:-:S04]  /*1b30*/  MOV R0, UR42 ;  /* 0x0000002a00007c02 */ /* 0x000fc80008000f00 */
[----:B------:R-:W-:Y:S02]  /*1b40*/  LEA R3, R3, UR51, 0x3 ;  /* 0x0000003303037c11 */ /* 0x000fe4000f8e18ff */
[----:B------:R-:W-:-:S04]  /*1b50*/  SHF.L.U32 R0, R0, 0x1f, RZ ;  /* 0x0000001f00007819 */ /* 0x000fc800000006ff */
[----:B------:R2:W3:Y:S01]  /*1b60*/  SYNCS.PHASECHK.TRANS64.TRYWAIT P1, [R3+URZ], R0 ;  /* 0x00000000030075a7 */ /* 0x0004e2000802017f */
[----:B------:R-:W-:Y:S05]  /*1b70*/  @!P0 BRA `(.L_x_25) ;  /* 0x0000000000048947 */ /* 0x000fea0003800000 */
[----:B-1----:R-:W-:Y:S01]  /*1b80*/  BPT.TRAP 0x1 ;  /* 0x000000040000795c */ /* 0x002fe20000300000 */
.L_x_25:
[----:B------:R-:W-:-:S05]  /*1b90*/  IMAD.U32 R4, RZ, RZ, UR49 ;  /* 0x00000031ff047e24 */ /* 0x000fca000f8e00ff */
[----:B------:R-:W-:Y:S01]  /*1ba0*/  ISETP.GE.AND P2, PT, R4, 0x1, PT ;  /* 0x000000010400780c */ /* 0x000fe20003f46270 */
[----:B---3--:R-:W-:-:S12]  /*1bb0*/  @P1 BRA `(.L_x_26) ;  /* 0x0000000000081947 */ /* 0x008fd80003800000 */
[----:B------:R-:W3:Y:S02]  /*1bc0*/  SYNCS.PHASECHK.TRANS64.TRYWAIT P1, [R3+URZ], R0 ;  /* 0x00000000030075a7 */ /* 0x000ee4000802017f */
[----:B---3--:R-:W-:Y:S05]  /*1bd0*/  @!P1 BRA `(.L_x_27) ;  /* 0x000000c0004c9947 */ /* 0x008fea0003800000 */
.L_x_26:
[----:B------:R-:W-:Y:S05]  /*1be0*/  WARPSYNC.ALL ;  /* 0x0000000000007948 */ /* 0x000fea0003800000 */
[----:B------:R-:W-:Y:S01]  /*1bf0*/  UIADD3 UR4, UR51, 0x20400, URZ ;  /* 0x0002040033047890 */ /* 0x000fe2000fffe03f */
[----:B------:R-:W-:Y:S01]  /*1c00*/  WARPGROUP.ARRIVE ;  /* 0x00000000000079c5 */ /* 0x000fe20000000000 */
[----:B------:R-:W-:Y:S02]  /*1c10*/  ULEA UR9, UR43, UR44, 0xa ;  /* 0x0000002c2b097291 */ /* 0x000fe4000f8e503f */
[----:B------:R-:W-:Y:S01]  /*1c20*/  USHF.R.U32.HI UR4, URZ, 0x4, UR4 ;  /* 0x000000043f047899 */ /* 0x000fe20008011604 */
[----:B------:R-:W-:Y:S01]  /*1c30*/  UMOV UR5, 0x40000040 ;  /* 0x4000004000057882 */ /* 0x000fe20000000000 */
[----:B------:R-:W-:-:S02]  /*1c40*/  UMOV UR7, 0x40000040 ;  /* 0x4000004000077882 */ /* 0x000fc40000000000 */
[----:B------:R-:W-:-:S04]  /*1c50*/  ULOP3.LUT UR4, UR4, 0x3fff, URZ, 0xc0, !UPT ;  /* 0x00003fff04047892 */ /* 0x000fc8000f8ec03f */
[----:B------:R-:W-:-:S03]  /*1c60*/  ULOP3.LUT UR8, UR4, 0x10000, URZ, 0xfc, !UPT ;  /* 0x0001000004087892 */ /* 0x000fc6000f8efc3f */
[----:B------:R-:W-:Y:S01]  /*1c70*/  UMOV UR4, UR9 ;  /* 0x0000000900047c82 */ /* 0x000fe20008000000 */
[----:B------:R-:W-:-:S07]  /*1c80*/  ULEA UR10, UR43, UR8, 0xa ;  /* 0x000000082b0a7291 */ /* 0x000fce000f8e503f */
[----:B------:R-:W-:Y:S02]  /*1c90*/  UMOV UR6, UR10 ;  /* 0x0000000a00067c82 */ /* 0x000fe40008000000 */
[----:B------:R-:W-:Y:S01]  /*1ca0*/  HGMMA.64x128x16.F32 R24, gdesc[UR4], RZ, !UPT, gsb0 ;  /* 0x01e00000041879f0 */ /* 0x000fe2000c0008ff */
[----:B------:R-:W-:Y:S02]  /*1cb0*/  UIADD3 UR4, UR9, 0x2, URZ ;  /* 0x0000000209047890 */ /* 0x000fe4000fffe03f */
[----:B------:R-:W-:Y:S01]  /*1cc0*/  UIADD3 UR6, UR10, 0x2, URZ ;  /* 0x000000020a067890 */ /* 0x000fe2000fffe03f */
[----:B------:R-:W-:Y:S01]  /*1cd0*/  UMOV UR5, 0x40000040 ;  /* 0x4000004000057882 */ /* 0x000fe20000000000 */
[----:B------:R-:W-:Y:S01]  /*1ce0*/  UMOV UR7, 0x40000040 ;  /* 0x4000004000077882 */ /* 0x000fe20000000000 */
[----:B------:R-:W-:Y:S02]  /*1cf0*/  WARPGROUP.DEPBAR.LE gsb0, 0x0 ;  /* 0x00008000000079c5 */ /* 0x000fe40000010000 */
[----:B------:R-:W-:-:S06]  /*1d00*/  WARPGROUP.ARRIVE ;  /* 0x00000000000079c5 */ /* 0x000fcc0000000000 */
[----:B------:R-:W-:Y:S01]  /*1d10*/  HGMMA.64x128x16.F32 R24, gdesc[UR4], R24, gsb0 ;  /* 0x01e00000041879f0 */ /* 0x000fe20008000818 */
        /* <DEDUP_REMOVED lines=13> */
[----:B------:R-:W-:Y:S03]  /*1df0*/  HGMMA.64x128x16.F32 R24, gdesc[UR4], R24, gsb0 ;  /* 0x01e00000041879f0 */ /* 0x000fe60008000818 */
[----:B------:R-:W-:Y:S02]  /*1e00*/  WARPGROUP.DEPBAR.LE gsb0, 0x0 ;  /* 0x00008000000079c5 */ /* 0x000fe40000010000 */
[----:B------:R-:W-:Y:S05]  /*1e10*/  @!P2 BRA `(.L_x_28) ;  /* 0x000000040014a947 */ /* 0x000fea0003800000 */
[----:B------:R-:W-:Y:S01]  /*1e20*/  UIADD3 UR4, UR43, 0x1, URZ ;  /* 0x000000012b047890 */ /* 0x000fe2000fffe03f */
[----:B--23--:R-:W-:Y:S01]  /*1e30*/  IMAD.U32 R0, RZ, RZ, UR49 ;  /* 0x00000031ff007e24 */ /* 0x00cfe2000f8e00ff */
[----:B------:R-:W-:Y:S02]  /*1e40*/  MOV R3, UR43 ;  /* 0x0000002b00037c02 */ /* 0x000fe40008000f00 */
[----:B------:R-:W-:-:S04]  /*1e50*/  UISETP.NE.AND UP0, UPT, UR4, 0x6, UPT ;  /* 0x000000060400788c */ /* 0x000fc8000bf05270 */
[----:B------:R-:W-:Y:S02]  /*1e60*/  USEL UR5, URZ, 0x1, UP0 ;  /* 0x000000013f057887 */ /* 0x000fe40008000000 */
[----:B------:R-:W-:Y:S02]  /*1e70*/  USEL UR9, UR4, URZ, UP0 ;  /* 0x0000003f04097287 */ /* 0x000fe40008000000 */
[----:B------:R-:W-:-:S06]  /*1e80*/  ULOP3.LUT UR5, UR42, UR5, URZ, 0x3c, !UPT ;  /* 0x000000052a057292 */ /* 0x000fcc000f8e3c3f */
[----:B------:R-:W-:-:S07]  /*1e90*/  IMAD.U32 R6, RZ, RZ, UR5 ;  /* 0x00000005ff067e24 */ /* 0x000fce000f8e00ff */
.L_x_35:
[----:B------:R-:W-:Y:S05]  /*1ea0*/  @!P0 BRA `(.L_x_29) ;  /* 0x0000000000048947 */ /* 0x000fea0003800000 */
[----:B-1----:R-:W-:Y:S01]  /*1eb0*/  BPT.TRAP 0x1 ;  /* 0x000000040000795c */ /* 0x002fe20000300000 */
.L_x_29:
[----:B------:R-:W-:Y:S01]  /*1ec0*/  ULEA UR4, UR9, UR51, 0x3 ;  /* 0x0000003309047291 */ /* 0x000fe2000f8e183f */
[----:B------:R-:W-:-:S08]  /*1ed0*/  SHF.L.U32 R4, R6, 0x1f, RZ ;  /* 0x0000001f06047819 */ /* 0x000fd000000006ff */
[----:B------:R2:W3:Y:S01]  /*1ee0*/  SYNCS.PHASECHK.TRANS64.TRYWAIT P1, [UR4], R4 ;  /* 0x00000004ff0075a7 */ /* 0x0004e20008020144 */
[----:B------:R-:W-:Y:S05]  /*1ef0*/  @!P0 BRA `(.L_x_30) ;  /* 0x0000000000048947 */ /* 0x000fea0003800000 */
[----:B-1----:R-:W-:Y:S01]  /*1f00*/  BPT.TRAP 0x1 ;  /* 0x000000040000795c */ /* 0x002fe20000300000 */
.L_x_30:
[----:B---3--:R-:W-:Y:S05]  /*1f10*/  @P1 BRA `(.L_x_31) ;  /* 0x0000000000081947 */ /* 0x008fea0003800000 */
[----:B------:R-:W3:Y:S02]  /*1f20*/  SYNCS.PHASECHK.TRANS64.TRYWAIT P1, [UR4], R4 ;  /* 0x00000004ff0075a7 */ /* 0x000ee40008020144 */
[----:B---3--:R-:W-:Y:S05]  /*1f30*/  @!P1 BRA `(.L_x_32) ;  /* 0x000000bc00889947 */ /* 0x008fea0003800000 */
.L_x_31:
[----:B------:R-:W-:Y:S01]  /*1f40*/  ULEA UR10, UR9, UR44, 0xa ;  /* 0x0000002c090a7291 */ /* 0x000fe2000f8e503f */
[----:B------:R-:W-:Y:S01]  /*1f50*/  WARPGROUP.ARRIVE ;  /* 0x00000000000079c5 */ /* 0x000fe20000000000 */
[----:B------:R-:W-:Y:S01]  /*1f60*/  ULEA UR11, UR9, UR8, 0xa ;  /* 0x00000008090b7291 */ /* 0x000fe2000f8e503f */
[----:B------:R-:W-:Y:S01]  /*1f70*/  UMOV UR5, 0x40000040 ;  /* 0x4000004000057882 */ /* 0x000fe20000000000 */
[----:B------:R-:W-:-:S03]  /*1f80*/  UMOV UR7, 0x40000040 ;  /* 0x4000004000077882 */ /* 0x000fc60000000000 */
[----:B------:R-:W-:Y:S02]  /*1f90*/  UMOV UR4, UR10 ;  /* 0x0000000a00047c82 */ /* 0x000fe40008000000 */
[----:B------:R-:W-:Y:S02]  /*1fa0*/  UMOV UR6, UR11 ;  /* 0x0000000b00067c82 */ /* 0x000fe40008000000 */
[----:B------:R-:W-:Y:S01]  /*1fb0*/  HGMMA.64x128x16.F32 R24, gdesc[UR4], R24, gsb0 ;  /* 0x01e00000041879f0 */ /* 0x000fe20008000818 */
[----:B------:R-:W-:Y:S02]  /*1fc0*/  UIADD3 UR4, UR10, 0x2, URZ ;  /* 0x000000020a047890 */ /* 0x000fe4000fffe03f */
[----:B------:R-:W-:Y:S01]  /*1fd0*/  UIADD3 UR6, UR11, 0x2, URZ ;  /* 0x000000020b067890 */ /* 0x000fe2000fffe03f */
[----:B------:R-:W-:Y:S01]  /*1fe0*/  UMOV UR5, 0x40000040 ;  /* 0x4000004000057882 */ /* 0x000fe20000000000 */
[----:B------:R-:W-:Y:S01]  /*1ff0*/  UMOV UR7, 0x40000040 ;  /* 0x4000004000077882 */ /* 0x000fe20000000000 */
[----:B------:R-:W-:-:S02]  /*2000*/  WARPGROUP.DEPBAR.LE gsb0, 0x0 ;  /* 0x00008000000079c5 */ /* 0x000fc40000010000 */
        /* <DEDUP_REMOVED lines=18> */
[----:B-1----:R-:W-:Y:S01]  /*2130*/  BPT.TRAP 0x1 ;  /* 0x000000040000795c */ /* 0x002fe20000300000 */
.L_x_33:
[----:B------:R-:W-:-:S13]  /*2140*/  ISETP.NE.AND P1, PT, R89, RZ, PT ;  /* 0x000000ff5900720c */ /* 0x000fda0003f25270 */
[----:B--23--:R-:W-:-:S05]  /*2150*/  @P1 LEA R4, R3, UR51, 0x3 ;  /* 0x0000003303041c11 */ /* 0x00cfca000f8e18ff */
[----:B------:R-:W-:-:S05]  /*2160*/  @P1 VIADD R5, R4, 0x30 ;  /* 0x0000003004051836 */ /* 0x000fca0000000000 */
[----:B------:R-:W-:-:S04]  /*2170*/  @P1 PRMT R5, R88, 0x654, R5 ;  /* 0x0000065458051816 */ /* 0x000fc80000000005 */
[----:B------:R2:W-:Y:S01]  /*2180*/  @P1 SYNCS.ARRIVE.TRANS64.RED.A1T0 RZ, [R5+URZ], RZ ;  /* 0x000000ff05ff19a7 */ /* 0x0005e2000810043f */
[----:B------:R-:W-:-:S13]  /*2190*/  ISETP.GT.U32.AND P1, PT, R19, 0x1, PT ;  /* 0x000000011300780c */ /* 0x000fda0003f24070 */
[----:B--2---:R-:W-:Y:S05]  /*21a0*/  @P1 BRA `(.L_x_34) ;  /* 0x0000000000041947 */ /* 0x004fea0003800000 */
[----:B-1----:R-:W-:Y:S01]  /*21b0*/  BPT.TRAP 0x1 ;  /* 0x000000040000795c */ /* 0x002fe20000300000 */
.L_x_34:
[----:B------:R-:W-:Y:S01]  /*21c0*/  UIADD3 UR9, UR9, 0x1, URZ ;  /* 0x0000000109097890 */ /* 0x000fe2000fffe03f */
[C---:B------:R-:W-:Y:S01]  /*21d0*/  ISETP.GT.AND P2, PT, R0.reuse, 0x1, PT ;  /* 0x000000010000780c */ /* 0x040fe20003f44270 */
[----:B------:R-:W-:Y:S01]  /*21e0*/  VIADD R0, R0, 0xffffffff ;  /* 0xffffffff00007836 */ /* 0x000fe20000000000 */
[----:B------:R-:W-:Y:S01]  /*21f0*/  IADD3 R3, R3, 0x1, RZ ;  /* 0x0000000103037810 */ /* 0x000fe20007ffe0ff */
[----:B------:R-:W-:-:S03]  /*2200*/  UISETP.NE.AND UP0, UPT, UR9, 0x6, UPT ;  /* 0x000000060900788c */ /* 0x000fc6000bf05270 */
[C---:B------:R-:W-:Y:S01]  /*2210*/  ISETP.NE.AND P1, PT, R3.reuse, 0x6, PT ;  /* 0x000000060300780c */ /* 0x040fe20003f25270 */
[----:B------:R-:W-:Y:S02]  /*2220*/  USEL UR4, URZ, 0x1, UP0 ;  /* 0x000000013f047887 */ /* 0x000fe40008000000 */
[----:B------:R-:W-:Y:S01]  /*2230*/  USEL UR9, UR9, URZ, UP0 ;  /* 0x0000003f09097287 */ /* 0x000fe20008000000 */
[----:B------:R-:W-:-:S03]  /*2240*/  SEL R3, R3, RZ, P1 ;  /* 0x000000ff03037207 */ /* 0x000fc60000800000 */
[----:B------:R-:W-:Y:S01]  /*2250*/  LOP3.LUT R6, R6, UR4, RZ, 0x3c, !PT ;  /* 0x0000000406067c12 */ /* 0x000fe2000f8e3cff */
[----:B------:R-:W-:Y:S07]  /*2260*/  @P2 BRA `(.L_x_35) ;  /* 0xfffffffc000c2947 */ /* 0x000fee000383ffff */
.L_x_28:
[----:B--23--:R-:W2:Y:S02]  /*2270*/  LDC R0, c[0x0][0x28c] ;  /* 0x0000a300ff007b82 */ /* 0x00cea40000000800 */
[----:B--2---:R-:W-:-:S13]  /*2280*/  ISETP.GE.AND P1, PT, R0, 0x1, PT ;  /* 0x000000010000780c */ /* 0x004fda0003f26270 */
[----:B------:R-:W-:Y:S05]  /*2290*/  @!P1 BRA `(.L_x_36) ;  /* 0x0000000000449947 */ /* 0x000fea0003800000 */
[----:B------:R-:W-:Y:S05]  /*22a0*/  @!P0 BRA `(.L_x_37) ;  /* 0x0000000000048947 */ /* 0x000fea0003800000 */
[----:B-1----:R-:W-:Y:S01]  /*22b0*/  BPT.TRAP 0x1 ;  /* 0x000000040000795c */ /* 0x002fe20000300000 */
.L_x_37:
[----:B------:R-:W-:-:S13]  /*22c0*/  ISETP.NE.AND P0, PT, R89, RZ, PT ;  /* 0x000000ff5900720c */ /* 0x000fda0003f05270 */
[----:B------:R-:W-:-:S05]  /*22d0*/  VOTEU.ANY UP0, P0 ;  /* 0x00000000003f7886 */ /* 0x000fca0000000100 */
[----:B------:R-:W-:-:S06]  /*22e0*/  @UP0 UIADD3 UR4, UR49, UR43, URZ ;  /* 0x0000002b31040290 */ /* 0x000fcc000fffe03f */
[----:B------:R-:W-:Y:S01]  /*22f0*/  IMAD.U32 R4, RZ, RZ, UR4 ;  /* 0x00000004ff047e24 */ /* 0x000fe2000f8e00ff */
[----:B------:R-:W-:-:S03]  /*2300*/  MOV R3, UR4 ;  /* 0x0000000400037c02 */ /* 0x000fc60008000f00 */
[----:B------:R-:W-:-:S05]  /*2310*/  @P0 IMAD.WIDE.U32 R4, R4, -0x55555555, RZ ;  /* 0xaaaaaaab04040825 */ /* 0x000fca00078e00ff */
[----:B------:R-:W-:-:S05]  /*2320*/  @P0 SHF.R.U32.HI R0, RZ, 0x2, R5 ;  /* 0x00000002ff000819 */ /* 0x000fca0000011605 */
[----:B------:R-:W-:-:S05]  /*2330*/  @P0 IMAD R0, R0, -0x6, R3 ;  /* 0xfffffffa00000824 */ /* 0x000fca00078e0203 */
[----:B------:R-:W-:-:S05]  /*2340*/  @P0 LEA R0, R0, UR51, 0x3 ;  /* 0x0000003300000c11 */ /* 0x000fca000f8e18ff */
[----:B------:R-:W-:-:S05]  /*2350*/  @P0 VIADD R3, R0, 0x30 ;  /* 0x0000003000030836 */ /* 0x000fca0000000000 */
[----:B------:R-:W-:-:S04]  /*2360*/  @P0 PRMT R3, R88, 0x654, R3 ;  /* 0x0000065458030816 */ /* 0x000fc80000000003 */
[----:B------:R2:W-:Y:S01]  /*2370*/  @P0 SYNCS.ARRIVE.TRANS64.RED.A1T0 RZ, [R3+URZ], RZ ;  /* 0x000000ff03ff09a7 */ /* 0x0005e2000810043f */
[----:B------:R-:W-:-:S13]  /*2380*/  ISETP.GT.U32.AND P0, PT, R19, 0x1, PT ;  /* 0x000000011300780c */ /* 0x000fda0003f04070 */
[----:B--2---:R-:W-:Y:S05]  /*2390*/  @P0 BRA `(.L_x_36) ;  /* 0x0000000000040947 */ /* 0x004fea0003800000 */
[----:B-1----:R-:W-:Y:S01]  /*23a0*/  BPT.TRAP 0x1 ;  /* 0x000000040000795c */ /* 0x002fe20000300000 */
.L_x_36:
[----:B------:R-:W-:Y:S01]  /*23b0*/  UIADD3 UR6, UR51, 0x200, URZ ;  /* 0x0000020033067890 */ /* 0x000fe2000fffe03f */
[----:B------:R-:W-:Y:S01]  /*23c0*/  R2UR UR46, R22 ;  /* 0x00000000162e72ca */ /* 0x000fe200000e0000 */
[----:B------:R-:W-:Y:S01]  /*23d0*/  UIADD3 UR43, UR48, UR43, URZ ;  /* 0x0000002b302b7290 */ /* 0x000fe2000fffe03f */
[----:B------:R-:W-:Y:S01]  /*23e0*/  R2UR UR45, R100 ;  /* 0x00000000642d72ca */ /* 0x000fe200000e0000 */
[----:B------:R-:W-:Y:S02]  /*23f0*/  UISETP.GE.U32.AND UP1, UPT, UR48, 0x6, UPT ;  /* 0x000000063000788c */ /* 0x000fe4000bf26070 */
[----:B------:R-:W-:Y:S02]  /*2400*/  ULOP3.LUT UP2, URZ, UR6, 0x1bf, URZ, 0xc0, !UPT ;  /* 0x000001bf063f7892 */ /* 0x000fe4000f84c03f */
[----:B------:R-:W-:-:S04]  /*2410*/  UISETP.GT.U32.AND UP0, UPT, UR43, 0x5, UPT ;  /* 0x000000052b00788c */ /* 0x000fc8000bf04070 */
[----:B------:R-:W-:Y:S01]  /*2420*/  UISETP.LT.U32.AND UP0, UPT, UR48, 0x6, UP0 ;  /* 0x000000063000788c */ /* 0x000fe20008701070 */
[----:B------:R-:W-:Y:S01]  /*2430*/  PLOP3.LUT P0, PT, PT, PT, UP2, 0x80, 0x0 ;  /* 0x000000000000781c */ /* 0x000fe20003f0f028 */
[----:B------:R-:W-:Y:S02]  /*2440*/  USHF.L.U32 UR46, UR46, 0x7, URZ ;  /* 0x000000072e2e7899 */ /* 0x000fe4000800063f */
[----:B------:R-:W-:Y:S02]  /*2450*/  @UP1 UIMAD.WIDE.U32 UR4, UR43, -0x55555555, URZ ;  /* 0xaaaaaaab2b0418a5 */ /* 0x000fe4000f8e003f */
[----:B------:R-:W-:Y:S02]  /*2460*/  USEL UR6, URZ, 0x1, !UP0 ;  /* 0x000000013f067887 */ /* 0x000fe4000c000000 */
[----:B------:R-:W-:Y:S02]  /*2470*/  @UP1 USHF.R.U32.HI UR4, URZ, 0x2, UR5 ;  /* 0x000000023f041899 */ /* 0x000fe40008011605 */
[----:B------:R-:W-:-:S02]  /*2480*/  ULOP3.LUT UR42, UR42, UR6, URZ, 0x3c, !UPT ;  /* 0x000000062a2a7292 */ /* 0x000fc4000f8e3c3f */
[----:B------:R-:W-:Y:S02]  /*2490*/  USHF.L.U32 UR45, UR45, 0x7, URZ ;  /* 0x000000072d2d7899 */ /* 0x000fe4000800063f */
[----:B------:R-:W-:Y:S01]  /*24a0*/  @UP1 ULOP3.LUT UR42, UR42, 0x1, UR4, 0x78, !UPT ;  /* 0x000000012a2a1892 */ /* 0x000fe2000f8e7804 */
[----:B------:R-:W-:Y:S11]  /*24b0*/  @!P0 BRA `(.L_x_38) ;  /* 0x00000000007c8947 */ /* 0x000ff60003800000 */
        /* <DEDUP_REMOVED lines=16> */
.L_x_39:
[----:B------:R-:W1:Y:S01]  /*25c0*/  LDC.64 R22, c[0x4][R22] ;  /* 0x0100000016167b82 */ /* 0x000e620000000a00 */
[----:B------:R-:W-:Y:S01]  /*25d0*/  ULDC.64 UR4, c[0x4][0x80] ;  /* 0x0100200000047ab9 */ /* 0x000fe20000000a00 */
[----:B------:R-:W-:Y:S01]  /*25e0*/  ULDC.64 UR6, c[0x4][0x10] ;  /* 0x0100040000067ab9 */ /* 0x000fe20000000a00 */
[----:B------:R-:W-:Y:S01]  /*25f0*/  IMAD.U32 R4, RZ, RZ, UR4 ;  /* 0x00000004ff047e24 */ /* 0x000fe2000f8e00ff */
[----:B------:R-:W-:Y:S01]  /*2600*/  MOV R5, UR5 ;  /* 0x0000000500057c02 */ /* 0x000fe20008000f00 */
[----:B------:R-:W-:Y:S01]  /*2610*/  ULDC.64 UR4, c[0x4][0x88] ;  /* 0x0100220000047ab9 */ /* 0x000fe20000000a00 */
[----:B------:R-:W-:Y:S01]  /*2620*/  MOV R10, UR6 ;  /* 0x00000006000a7c02 */ /* 0x000fe20008000f00 */
[----:B------:R-:W-:Y:S01]  /*2630*/  IMAD.U32 R6, RZ, RZ, UR4 ;  /* 0x00000004ff067e24 */ /* 0x000fe2000f8e00ff */
[----:B------:R-:W-:Y:S01]  /*2640*/  MOV R12, 0x1 ;  /* 0x00000001000c7802 */ /* 0x000fe20000000f00 */
[----:B------:R-:W-:Y:S02]  /*2650*/  IMAD.U32 R7, RZ, RZ, UR5 ;  /* 0x00000005ff077e24 */ /* 0x000fe4000f8e00ff */
[----:B------:R-:W-:-:S02]  /*2660*/  IMAD.U32 R11, RZ, RZ, UR7 ;  /* 0x00000007ff0b7e24 */ /* 0x000fc4000f8e00ff */
[----:B------:R-:W-:Y:S02]  /*2670*/  IMAD.MOV.U32 R8, RZ, RZ, 0x70 ;  /* 0x00000070ff087424 */ /* 0x000fe400078e00ff */
[----:B------:R-:W-:-:S07]  /*2680*/  IMAD.MOV.U32 R13, RZ, RZ, RZ ;  /* 0x000000ffff0d7224 */ /* 0x000fce00078e00ff */
[----:B------:R-:W-:-:S07]  /*2690*/  LEPC R20, `(.L_x_38) ;  /* 0x000000001014794e */ /* 0x000fce0000000000 */
[----:B-1----:R-:W-:Y:S05]  /*26a0*/  CALL.ABS.NOINC R22 ;  /* 0x0000000016007343 */ /* 0x002fea0003c00000 */
.L_x_38:
[----:B------:R-:W-:Y:S02]  /*26b0*/  ULDC.64 UR4, c[0x0][0x590] ;  /* 0x0001640000047ab9 */ /* 0x000fe40000000a00 */
[----:B------:R-:W-:Y:S01]  /*26c0*/  IMAD.U32 R113, RZ, RZ, UR4 ;  /* 0x00000004ff717e24 */ /* 0x000fe2000f8e00ff */
[----:B------:R-:W-:-:S04]  /*26d0*/  MOV R114, UR5 ;  /* 0x0000000500727c02 */ /* 0x000fc80008000f00 */
[----:B------:R-:W-:-:S04]  /*26e0*/  ISETP.NE.U32.AND P2, PT, R113, RZ, PT ;  /* 0x000000ff7100720c */ /* 0x000fc80003f45070 */
[----:B------:R-:W-:-:S13]  /*26f0*/  ISETP.NE.AND.EX P2, PT, R114, RZ, PT, P2 ;  /* 0x000000ff7200720c */ /* 0x000fda0003f45320 */
[----:B------:R-:W-:Y:S05]  /*2700*/  @!P2 BRA `(.L_x_40) ;  /* 0x000000000034a947 */ /* 0x000fea0003800000 */
[----:B------:R-:W-:Y:S02]  /*2710*/  ULDC.64 UR4, c[0x0][0x588] ;  /* 0x0001620000047ab9 */ /* 0x000fe40000000a00 */
[----:B------:R-:W-:-:S04]  /*2720*/  ISETP.NE.U32.AND P0, PT, RZ, UR4, PT ;  /* 0x00000004ff007c0c */ /* 0x000fc8000bf05070 */
[----:B------:R-:W-:-:S13]  /*2730*/  ISETP.NE.AND.EX P0, PT, RZ, UR5, PT, P0 ;  /* 0x00000005ff007c0c */ /* 0x000fda000bf05300 */
[----:B------:R-:W-:Y:S05]  /*2740*/  @!P0 BRA `(.L_x_41) ;  /* 0x0000000000188947 */ /* 0x000fea0003800000 */
[----:B------:R-:W2:Y:S01]  /*2750*/  LDC.64 R4, c[0x0][0x588] ;  /* 0x00016200ff047b82 */ /* 0x000ea20000000a00 */
[----:B------:R-:W-:-:S04]  /*2760*/  IMAD R3, R113, UR47, RZ ;  /* 0x0000002f71037c24 */ /* 0x000fc8000f8e02ff */
[----:B--2---:R-:W-:-:S05]  /*2770*/  IMAD.WIDE R4, R3, 0x4, R4 ;  /* 0x0000000403047825 */ /* 0x004fca00078e0204 */
[----:B-----5:R2:W5:Y:S01]  /*2780*/  LDG.E R94, desc[UR52][R4.64] ;  /* 0x00000034045e7981 */ /* 0x020562000c1e1900 */
[----:B------:R-:W-:Y:S01]  /*2790*/  IMAD.MOV.U32 R90, RZ, RZ, 0x1 ;  /* 0x00000001ff5a7424 */ /* 0x000fe200078e00ff */
[----:B------:R-:W-:Y:S06]  /*27a0*/  BRA `(.L_x_40) ;  /* 0x00000000000c7947 */ /* 0x000fec0003800000 */
.L_x_41:
[----:B------:R-:W-:Y:S01]  /*27b0*/  ULDC UR4, c[0x0][0x580] ;  /* 0x0001600000047ab9 */ /* 0x000fe20000000800 */
[----:B------:R-:W-:Y:S01]  /*27c0*/  IMAD.MOV.U32 R90, RZ, RZ, 0x1 ;  /* 0x00000001ff5a7424 */ /* 0x000fe200078e00ff */
[----:B-----5:R-:W-:-:S07]  /*27d0*/  MOV R94, UR4 ;  /* 0x00000004005e7c02 */ /* 0x020fce0008000f00 */
.L_x_40:
[----:B------:R-:W3:Y:S02]  /*27e0*/  LDC.64 R6, c[0x0][0x5b0] ;  /* 0x00016c00ff067b82 */ /* 0x000ee40000000a00 */
[----:B---3--:R-:W-:-:S04]  /*27f0*/  ISETP.NE.U32.AND P0, PT, R6, RZ, PT ;  /* 0x000000ff0600720c */ /* 0x008fc80003f05070 */
[----:B------:R-:W-:-:S13]  /*2800*/  ISETP.NE.AND.EX P0, PT, R7, RZ, PT, P0 ;  /* 0x000000ff0700720c */ /* 0x000fda0003f05300 */
[----:B------:R-:W-:Y:S05]  /*2810*/  @!P0 BRA `(.L_x_42) ;  /* 0x00000000002c8947 */ /* 0x000fea0003800000 */
[----:B------:R-:W-:Y:S02]  /*2820*/  ULDC.64 UR4, c[0x0][0x5a8] ;  /* 0x00016a0000047ab9 */ /* 0x000fe40000000a00 */
[----:B------:R-:W-:-:S04]  /*2830*/  ISETP.NE.U32.AND P0, PT, RZ, UR4, PT ;  /* 0x00000004ff007c0c */ /* 0x000fc8000bf05070 */
[----:B------:R-:W-:-:S13]  /*2840*/  ISETP.NE.AND.EX P0, PT, RZ, UR5, PT, P0 ;  /* 0x00000005ff007c0c */ /* 0x000fda000bf05300 */
[----:B------:R-:W-:Y:S05]  /*2850*/  @!P0 BRA `(.L_x_43) ;  /* 0x0000000000148947 */ /* 0x000fea0003800000 */
[----:B--2---:R-:W2:Y:S01]  /*2860*/  LDC.64 R4, c[0x0][0x5a8] ;  /* 0x00016a00ff047b82 */ /* 0x004ea20000000a00 */
[----:B------:R-:W-:-:S04]  /*2870*/  IMAD R3, R6, UR47, RZ ;  /* 0x0000002f06037c24 */ /* 0x000fc8000f8e02ff */
[----:B--2---:R-:W-:-:S05]  /*2880*/  IMAD.WIDE R4, R3, 0x4, R4 ;  /* 0x0000000403047825 */ /* 0x004fca00078e0204 */
[----:B-----5:R3:W5:Y:S01]  /*2890*/  LDG.E R93, desc[UR52][R4.64] ;  /* 0x00000034045d7981 */ /* 0x020762000c1e1900 */
[----:B------:R-:W-:Y:S05]  /*28a0*/  BRA `(.L_x_42) ;  /* 0x0000000000087947 */ /* 0x000fea0003800000 */
.L_x_43:
[----:B------:R-:W-:Y:S02]  /*28b0*/  ULDC UR4, c[0x0][0x5a0] ;  /* 0x0001680000047ab9 */ /* 0x000fe40000000800 */
[----:B-----5:R-:W-:-:S07]  /*28c0*/  IMAD.U32 R93, RZ, RZ, UR4 ;  /* 0x00000004ff5d7e24 */ /* 0x020fce000f8e00ff */
.L_x_42:
[----:B------:R-:W-:Y:S01]  /*28d0*/  ULDC.64 UR4, c[0x0][0x588] ;  /* 0x0001620000047ab9 */ /* 0x000fe20000000a00 */
[----:B------:R-:W-:Y:S01]  /*28e0*/  ISETP.NE.U32.AND P1, PT, R113, RZ, PT ;  /* 0x000000ff7100720c */ /* 0x000fe20003f25070 */
[----:B------:R-:W-:Y:S02]  /*28f0*/  UISETP.NE.U32.AND UP0, UPT, UR4, URZ, UPT ;  /* 0x0000003f0400728c */ /* 0x000fe4000bf05070 */
[----:B------:R-:W-:Y:S02]  /*2900*/  ISETP.NE.U32.AND P3, PT, RZ, UR4, PT ;  /* 0x00000004ff007c0c */ /* 0x000fe4000bf65070 */
[----:B------:R-:W-:Y:S01]  /*2910*/  ISETP.NE.AND.EX P5, PT, R114, RZ, PT, P1 ;  /* 0x000000ff7200720c */ /* 0x000fe20003fa5310 */
[----:B------:R-:W-:Y:S02]  /*2920*/  UISETP.NE.AND.EX UP0, UPT, UR5, URZ, UPT, UP0 ;  /* 0x0000003f0500728c */ /* 0x000fe4000bf05300 */
[----:B------:R-:W-:Y:S02]  /*2930*/  ISETP.NE.AND.EX P3, PT, RZ, UR5, PT, P3 ;  /* 0x00000005ff007c0c */ /* 0x000fe4000bf65330 */
[----:B------:R-:W-:-:S02]  /*2940*/  PLOP3.LUT P0, PT, PT, PT, PT, 0x8, 0x0 ;  /* 0x000000000000781c */ /* 0x000fc40003f0e170 */
[----:B------:R-:W-:-:S04]  /*2950*/  PLOP3.LUT P4, PT, PT, PT, UP0, 0x80, 0x0 ;  /* 0x000000000000781c */ /* 0x000fc80003f8f008 */
[----:B------:R-:W-:-:S05]  /*2960*/  PLOP3.LUT P4, PT, P4, PT, PT, 0x8, 0x0 ;  /* 0x000000000000781c */ /* 0x000fca000278e170 */
[----:B------:R-:W-:Y:S08]  /*2970*/  @P3 BRA P5, `(.L_x_44) ;  /* 0x0000000000243947 */ /* 0x000ff00002800000 */
[----:B------:R-:W-:Y:S04]  /*2980*/  BSSY B0, `(.L_x_44) ;  /* 0x0000008000007945 */ /* 0x000fe80003800000 */
[----:B------:R-:W-:Y:S05]  /*2990*/  @!P2 BRA `(.L_x_45) ;  /* 0x000000000014a947 */ /* 0x000fea0003800000 */
[----:B------:R-:W-:Y:S02]  /*29a0*/  LOP3.LUT P3, RZ, R90, 0xff, RZ, 0xc0, !PT ;  /* 0x000000ff5aff7812 */ /* 0x000fe4000786c0ff */
[----:B------:R-:W-:-:S11]  /*29b0*/  PLOP3.LUT P0, PT, P4, PT, PT, 0x80, 0x0 ;  /* 0x000000000000781c */ /* 0x000fd6000270f070 */
[----:B------:R-:W-:Y:S05]  /*29c0*/  @!P3 BRA `(.L_x_46) ;  /* 0x00000000000cb947 */ /* 0x000fea0003800000 */
[----:B-----5:R-:W-:Y:S01]  /*29d0*/  FSETP.EQ.AND P0, PT, R94, RZ, PT ;  /* 0x000000ff5e00720b */ /* 0x020fe20003f02000 */
[----:B------:R-:W-:-:S12]  /*29e0*/  BRA `(.L_x_46) ;  /* 0x0000000000047947 */ /* 0x000fd80003800000 */
.L_x_45:
[----:B-----5:R-:W-:-:S13]  /*29f0*/  FSETP.EQ.AND P0, PT, R94, RZ, PT ;  /* 0x000000ff5e00720b */ /* 0x020fda0003f02000 */
.L_x_46:
[----:B-1----:R-:W-:Y:S05]  /*2a00*/  BSYNC B0 ;  /* 0x0000000000007941 */ /* 0x002fea0003800000 */
.L_x_44:
[----:B------:R-:W-:Y:S04]  /*2a10*/  BSSY B0, `(.L_x_47) ;  /* 0x0000007000007945 */ /* 0x000fe80003800000 */
[----:B------:R-:W-:Y:S05]  /*2a20*/  @!P2 BRA `(.L_x_48) ;  /* 0x000000000010a947 */ /* 0x000fea0003800000 */
[----:B------:R-:W-:-:S13]  /*2a30*/  LOP3.LUT P2, RZ, R90, 0xff, RZ, 0xc0, !PT ;  /* 0x000000ff5aff7812 */ /* 0x000fda000784c0ff */
[----:B------:R-:W-:Y:S05]  /*2a40*/  @!P2 BRA `(.L_x_49) ;  /* 0x00000000000ca947 */ /* 0x000fea0003800000 */
[----:B-----5:R-:W-:Y:S01]  /*2a50*/  FSETP.EQ.AND P4, PT, R94, RZ, PT ;  /* 0x000000ff5e00720b */ /* 0x020fe20003f82000 */
[----:B------:R-:W-:-:S12]  /*2a60*/  BRA `(.L_x_49) ;  /* 0x0000000000047947 */ /* 0x000fd80003800000 */
.L_x_48:
[----:B-----5:R-:W-:-:S13]  /*2a70*/  FSETP.EQ.AND P4, PT, R94, RZ, PT ;  /* 0x000000ff5e00720b */ /* 0x020fda0003f82000 */
.L_x_49:
[----:B-1----:R-:W-:Y:S05]  /*2a80*/  BSYNC B0 ;  /* 0x0000000000007941 */ /* 0x002fea0003800000 */
.L_x_47:
[----:B------:R-:W-:Y:S01]  /*2a90*/  BSSY B0, `(.L_x_50) ;  /* 0x000001b000007945 */ /* 0x000fe20003800000 */
[----:B------:R-:W-:Y:S01]  /*2aa0*/  LOP3.LUT R95, R95, 0x1, RZ, 0x3c, !PT ;  /* 0x000000015f5f7812 */ /* 0x000fe200078e3cff */
[----:B------:R-:W-:Y:S01]  /*2ab0*/  IMAD.MOV.U32 R21, RZ, RZ, RZ ;  /* 0x000000ffff157224 */ /* 0x000fe200078e00ff */
[----:B------:R-:W-:Y:S02]  /*2ac0*/  CS2R R6, SRZ ;  /* 0x0000000000067805 */ /* 0x000fe4000001ff00 */
[----:B--23--:R-:W-:Y:S02]  /*2ad0*/  CS2R R4, SRZ ;  /* 0x0000000000047805 */ /* 0x00cfe4000001ff00 */
[----:B------:R-:W-:Y:S02]  /*2ae0*/  CS2R R10, SRZ ;  /* 0x00000000000a7805 */ /* 0x000fe4000001ff00 */
[----:B------:R-:W-:Y:S01]  /*2af0*/  CS2R R8, SRZ ;  /* 0x0000000000087805 */ /* 0x000fe2000001ff00 */
[----:B------:R-:W-:Y:S06]  /*2b00*/  @P0 BRA `(.L_x_51) ;  /* 0x00000000004c0947 */ /* 0x000fec0003800000 */
[----:B------:R-:W-:-:S13]  /*2b10*/  ISETP.NE.AND P2, PT, R111, 0x3, PT ;  /* 0x000000036f00780c */ /* 0x000fda0003f45270 */
[----:B------:R-:W-:Y:S05]  /*2b20*/  @!P2 BRA `(.L_x_52) ;  /* 0x000000000004a947 */ /* 0x000fea0003800000 */
[----:B------:R-:W-:Y:S01]  /*2b30*/  BPT.TRAP 0x1 ;  /* 0x000000040000795c */ /* 0x000fe20000300000 */
.L_x_52:
[----:B------:R-:W-:Y:S01]  /*2b40*/  SHF.L.U32 R3, R95, 0x1f, RZ ;  /* 0x0000001f5f037819 */ /* 0x000fe200000006ff */
[----:B------:R-:W-:Y:S01]  /*2b50*/  BSSY B1, `(.L_x_53) ;  /* 0x0000005000017945 */ /* 0x000fe20003800000 */
[----:B------:R-:W-:Y:S02]  /*2b60*/  @!P4 LEA R0, R92, UR51, 0x1 ;  /* 0x000000335c00cc11 */ /* 0x000fe4000f8e08ff */
[----:B------:R-:W1:Y:S01]  /*2b70*/  SYNCS.PHASECHK.TRANS64.TRYWAIT P2, [UR51+0x60], R3 ;  /* 0x00006003ff0075a7 */ /* 0x000e620008040173 */
[----:B------:R-:W-:Y:S01]  /*2b80*/  MOV R11, RZ ;  /* 0x000000ff000b7202 */ /* 0x000fe20000000f00 */
[----:B-1----:R-:W-:Y:S06]  /*2b90*/  @!P2 BRA `(.L_x_54) ;  /* 0x000000b00088a947 */ /* 0x002fec0003800000 */
.L_x_169:
[----:B------:R-:W-:Y:S05]  /*2ba0*/  BSYNC B1 ;  /* 0x0000000000017941 */ /* 0x000fea0003800000 */
.L_x_53:
[----:B------:R-:W-:Y:S01]  /*2bb0*/  IMAD.MOV.U32 R10, RZ, RZ, RZ ;  /* 0x000000ffff0a7224 */ /* 0x000fe200078e00ff */
[----:B------:R-:W-:Y:S01]  /*2bc0*/  CS2R R8, SRZ ;  /* 0x0000000000087805 */ /* 0x000fe2000001ff00 */
[----:B------:R-:W-:Y:S01]  /*2bd0*/  IMAD.MOV.U32 R6, RZ, RZ, RZ ;  /* 0x000000ffff067224 */ /* 0x000fe200078e00ff */
[----:B-1----:R-:W-:Y:S02]  /*2be0*/  CS2R R4, SRZ ;  /* 0x0000000000047805 */ /* 0x002fe4000001ff00 */
[----:B------:R-:W-:Y:S01]  /*2bf0*/  @!P4 LEA R3, R97, R0, 0x1 ;  /* 0x000000006103c211 */ /* 0x000fe200078e08ff */
[----:B------:R-:W-:Y:S05]  /*2c00*/  @!P4 WARPSYNC.ALL ;  /* 0x000000000000c948 */ /* 0x000fea0003800000 */
[----:B------:R1:W2:Y:S01]  /*2c10*/  @!P4 LDSM.16.M88.4 R8, [R0+0x200] ;  /* 0x000200000008c83b */ /* 0x0002a20000000200 */
[----:B------:R-:W-:-:S03]  /*2c20*/  IMAD.MOV.U32 R21, RZ, RZ, 0x1 ;  /* 0x00000001ff157424 */ /* 0x000fc600078e00ff */
[----:B------:R1:W3:Y:S04]  /*2c30*/  @!P4 LDSM.16.M88.4 R4, [R3+0x200] ;  /* 0x000200000304c83b */ /* 0x0002e80000000200 */
.L_x_51:
[----:B------:R-:W-:Y:S05]  /*2c40*/  BSYNC B0 ;  /* 0x0000000000007941 */ /* 0x000fea0003800000 */
.L_x_50:
[--C-:B-12---:R-:W-:Y:S02]  /*2c50*/  HADD2.F32 R3, -RZ, R9.reuse.H0_H0 ;  /* 0x20000009ff037230 */ /* 0x106fe40000004100 */
[C---:B-----5:R-:W-:Y:S01]  /*2c60*/  FMUL R13, R93.reuse, R26 ;  /* 0x0000001a5d0d7220 */ /* 0x060fe20000400000 */
[----:B------:R-:W-:Y:S02]  /*2c70*/  IMAD.MOV.U32 R0, RZ, RZ, 0x38eb4c3a ;  /* 0x38eb4c3aff007424 */ /* 0x000fe400078e00ff */
[----:B------:R-:W-:Y:S01]  /*2c80*/  FMUL R105, R93, R27 ;  /* 0x0000001b5d697220 */ /* 0x000fe20000400000 */
[----:B------:R-:W-:Y:S02]  /*2c90*/  IMAD.MOV.U32 R12, RZ, RZ, 0x3c09919f ;  /* 0x3c09919fff0c7424 */ /* 0x000fe400078e00ff */
[----:B------:R-:W-:Y:S01]  /*2ca0*/  FFMA R22, R94, R3, R13 ;  /* 0x000000035e167223 */ /* 0x000fe2000000000d */
[----:B------:R-:W-:Y:S01]  /*2cb0*/  MOV R3, 0x3aae005b ;  /* 0x3aae005b00037802 */ /* 0x000fe20000000f00 */
[----:B------:R-:W-:-:S02]  /*2cc0*/  HADD2.F32 R27, -RZ, R9.H1_H1 ;  /* 0x30000009ff1b7230 */ /* 0x000fc40000004100 */
[C---:B------:R-:W-:Y:S01]  /*2cd0*/  FMUL R28, R93.reuse, R28 ;  /* 0x0000001c5d1c7220 */ /* 0x040fe20000400000 */
[----:B------:R-:W-:Y:S01]  /*2ce0*/  FMUL R104, R22, 0.70710676908493041992 ;  /* 0x3f3504f316687820 */ /* 0x000fe20000400000 */
[C---:B------:R-:W-:Y:S01]  /*2cf0*/  FMUL R107, R93.reuse, R30 ;  /* 0x0000001e5d6b7220 */ /* 0x040fe20000400000 */
[C---:B------:R-:W-:Y:S01]  /*2d00*/  FMUL R32, R93.reuse, R32 ;  /* 0x000000205d207220 */ /* 0x040fe20000400000 */
[C---:B------:R-:W-:Y:S01]  /*2d10*/  FMUL R34, R93.reuse, R34 ;  /* 0x000000225d227220 */ /* 0x040fe20000400000 */
[C---:B------:R-:W-:Y:S01]  /*2d20*/  FMUL R13, R104.reuse, R104 ;  /* 0x00000068680d7220 */ /* 0x040fe20000400000 */
[----:B------:R-:W-:Y:S01]  /*2d30*/  FSETP.GE.AND P2, PT, |R104|, 1.0029599666595458984, PT ;  /* 0x3f8060fe6800780b */ /* 0x000fe20003f46200 */
[----:B------:R-:W-:Y:S01]  /*2d40*/  FMUL R24, R93, R24 ;  /* 0x000000185d187220 */ /* 0x000fe20000400000 */
[----:B------:R-:W-:Y:S01]  /*2d50*/  FMUL R22, R22, 0.5 ;  /* 0x3f00000016167820 */ /* 0x000fe20000400000 */
[----:B------:R-:W-:Y:S05]  /*2d60*/  WARPSYNC.ALL ;  /* 0x0000000000007948 */ /* 0x000fea0003800000 */
[----:B------:R-:W-:Y:S01]  /*2d70*/  FSEL R23, |R104|, R13, P2 ;  /* 0x0000000d68177208 */ /* 0x000fe20001000200 */
[----:B------:R-:W-:Y:S01]  /*2d80*/  IMAD.MOV.U32 R13, RZ, RZ, 0x3d24d99a ;  /* 0x3d24d99aff0d7424 */ /* 0x000fe200078e00ff */
[----:B------:R-:W-:Y:S01]  /*2d90*/  FSEL R14, R0, 8.4834944573231041431e-05, P2 ;  /* 0x38b1e96a000e7808 */ /* 0x000fe20001000000 */
[----:B------:R-:W-:Y:S01]  /*2da0*/  BSSY B0, `(.L_x_55) ;  /* 0x00001cf000007945 */ /* 0x000fe20003800000 */
[----:B------:R-:W-:-:S02]  /*2db0*/  FSEL R20, -R3, -0.00082130916416645050049, P2 ;  /* 0xba574d2003147808 */ /* 0x000fc40001000100 */
[----:B------:R-:W-:Y:S02]  /*2dc0*/  FSEL R15, R12, 0.0052134888246655464172, P2 ;  /* 0x3baad5ea0c0f7808 */ /* 0x000fe40001000000 */
[----:B------:R-:W-:Y:S01]  /*2dd0*/  FSEL R101, -R13, -0.026868773624300956726, P2 ;  /* 0xbcdc1be70d657808 */ /* 0x000fe20001000100 */
[C---:B------:R-:W-:Y:S01]  /*2de0*/  FFMA R20, R23.reuse, R14, R20 ;  /* 0x0000000e17147223 */ /* 0x040fe20000000014 */
[----:B------:R-:W-:Y:S02]  /*2df0*/  MOV R14, 0x3e235519 ;  /* 0x3e235519000e7802 */ /* 0x000fe40000000f00 */
[----:B------:R-:W-:Y:S01]  /*2e00*/  FSEL R100, -|R104|, R104, P2 ;  /* 0x0000006868647208 */ /* 0x000fe20001000300 */
[C---:B------:R-:W-:Y:S01]  /*2e10*/  FFMA R20, R23.reuse, R20, R15 ;  /* 0x0000001417147223 */ /* 0x040fe2000000000f */
[----:B------:R-:W-:Y:S01]  /*2e20*/  IMAD.MOV.U32 R15, RZ, RZ, 0x3f69b4f9 ;  /* 0x3f69b4f9ff0f7424 */ /* 0x000fe200078e00ff */
[----:B------:R-:W-:Y:S02]  /*2e30*/  FSEL R103, R14, 0.11284004896879196167, P2 ;  /* 0x3de718af0e677808 */ /* 0x000fe40001000000 */
[----:B------:R-:W-:Y:S01]  /*2e40*/  FFMA R26, R23, R20, R101 ;  /* 0x00000014171a7223 */ /* 0x000fe20000000065 */
[----:B------:R-:W-:Y:S01]  /*2e50*/  IMAD.MOV.U32 R20, RZ, RZ, 0x3f210a14 ;  /* 0x3f210a14ff147424 */ /* 0x000fe200078e00ff */
[----:B------:R-:W-:-:S02]  /*2e60*/  FSEL R101, R15, -0.37612664699554443359, P2 ;  /* 0xbec093ac0f657808 */ /* 0x000fc40001000000 */
[C---:B------:R-:W-:Y:S02]  /*2e70*/  FFMA R26, R23.reuse, R26, R103 ;  /* 0x0000001a171a7223 */ /* 0x040fe40000000067 */
[----:B------:R-:W-:Y:S02]  /*2e80*/  FSEL R103, R20, 0.12837915122509002686, P2 ;  /* 0x3e0375d314677808 */ /* 0x000fe40001000000 */
[----:B------:R-:W-:Y:S01]  /*2e90*/  FFMA R26, R23, R26, R101 ;  /* 0x0000001a171a7223 */ /* 0x000fe20000000065 */
[----:B------:R-:W-:-:S03]  /*2ea0*/  HADD2.F32 R101, -RZ, R10.H0_H0 ;  /* 0x2000000aff657230 */ /* 0x000fc60000004100 */
[----:B------:R-:W-:Y:S01]  /*2eb0*/  FFMA R23, R23, R26, R103 ;  /* 0x0000001a17177223 */ /* 0x000fe20000000067 */
[C---:B------:R-:W-:Y:S01]  /*2ec0*/  FFMA R26, R94.reuse, R27, R105 ;  /* 0x0000001b5e1a7223 */ /* 0x040fe20000000069 */
[----:B------:R-:W-:Y:S01]  /*2ed0*/  FFMA R27, R94, R101, R28 ;  /* 0x000000655e1b7223 */ /* 0x000fe2000000001c */
[----:B------:R-:W-:Y:S02]  /*2ee0*/  HADD2.F32 R103, -RZ, R10.H1_H1 ;  /* 0x3000000aff677230 */ /* 0x000fe40000004100 */
[----:B------:R-:W-:Y:S01]  /*2ef0*/  FFMA R23, R23, R100, R100 ;  /* 0x0000006417177223 */ /* 0x000fe20000000064 */
[----:B------:R-:W-:Y:S01]  /*2f00*/  FMUL R109, R26, 0.70710676908493041992 ;  /* 0x3f3504f31a6d7820 */ /* 0x000fe20000400000 */
[----:B------:R-:W-:Y:S01]  /*2f10*/  FMUL R100, R93, R29 ;  /* 0x0000001d5d647220 */ /* 0x000fe20000400000 */
[----:B------:R-:W-:Y:S01]  /*2f20*/  FMUL R115, R27, 0.70710676908493041992 ;  /* 0x3f3504f31b737820 */ /* 0x000fe20000400000 */
[----:B------:R-:W1:Y:S01]  /*2f30*/  @P2 MUFU.EX2 R102, R23 ;  /* 0x0000001700662308 */ /* 0x000e620000000800 */
[----:B------:R-:W-:Y:S01]  /*2f40*/  FMUL R29, R109, R109 ;  /* 0x0000006d6d1d7220 */ /* 0x000fe20000400000 */
[----:B------:R-:W-:Y:S01]  /*2f50*/  FFMA R28, R94, R103, R100 ;  /* 0x000000675e1c7223 */ /* 0x000fe20000000064 */
[C---:B------:R-:W-:Y:S01]  /*2f60*/  FMUL R101, R115.reuse, R115 ;  /* 0x0000007373657220 */ /* 0x040fe20000400000 */
[----:B------:R-:W-:Y:S01]  /*2f70*/  FSETP.GE.AND P3, PT, |R115|, 1.0029599666595458984, PT ;  /* 0x3f8060fe7300780b */ /* 0x000fe20003f66200 */
[----:B------:R-:W-:Y:S01]  /*2f80*/  FMUL R26, R26, 0.5 ;  /* 0x3f0000001a1a7820 */ /* 0x000fe20000400000 */
[C---:B------:R-:W-:Y:S01]  /*2f90*/  FMUL R117, R28.reuse, 0.70710676908493041992 ;  /* 0x3f3504f31c757820 */ /* 0x040fe20000400000 */
[----:B------:R-:W-:Y:S01]  /*2fa0*/  FMUL R27, R27, 0.5 ;  /* 0x3f0000001b1b7820 */ /* 0x000fe20000400000 */
[----:B------:R-:W-:Y:S01]  /*2fb0*/  FSEL R101, |R115|, R101, P3 ;  /* 0x0000006573657208 */ /* 0x000fe20001800200 */
[----:B------:R-:W-:Y:S01]  /*2fc0*/  FMUL R28, R28, 0.5 ;  /* 0x3f0000001c1c7820 */ /* 0x000fe20000400000 */
[----:B------:R-:W-:Y:S01]  /*2fd0*/  FSEL R106, -R3, -0.00082130916416645050049, P3 ;  /* 0xba574d20036a7808 */ /* 0x000fe20001800100 */
[C---:B------:R-:W-:Y:S01]  /*2fe0*/  FMUL R103, R117.reuse, R117 ;  /* 0x0000007575677220 */ /* 0x040fe20000400000 */
[----:B------:R-:W-:-:S02]  /*2ff0*/  FSETP.GE.AND P5, PT, |R117|, 1.0029599666595458984, PT ;  /* 0x3f8060fe7500780b */ /* 0x000fc40003fa6200 */
[----:B------:R-:W-:Y:S02]  /*3000*/  FSEL R108, R12, 0.0052134888246655464172, P3 ;  /* 0x3baad5ea0c6c7808 */ /* 0x000fe40001800000 */
[----:B------:R-:W-:Y:S01]  /*3010*/  FSEL R103, |R117|, R103, P5 ;  /* 0x0000006775677208 */ /* 0x000fe20002800200 */
[----:B-1----:R-:W-:Y:S01]  /*3020*/  @P2 FADD R102, -R102, 1 ;  /* 0x3f80000066662421 */ /* 0x002fe20000000100 */
[----:B------:R-:W-:Y:S02]  /*3030*/  FSEL R116, R0, 8.4834944573231041431e-05, P5 ;  /* 0x38b1e96a00747808 */ /* 0x000fe40002800000 */
[----:B------:R-:W-:Y:S02]  /*3040*/  FSEL R118, -R3, -0.00082130916416645050049, P5 ;  /* 0xba574d2003767808 */ /* 0x000fe40002800100 */
[----:B------:R-:W-:Y:S02]  /*3050*/  @P2 LOP3.LUT R23, R102, 0x80000000, R104, 0xb8, !PT ;  /* 0x8000000066172812 */ /* 0x000fe400078eb868 */
[----:B------:R-:W-:Y:S01]  /*3060*/  FSETP.GE.AND P2, PT, |R109|, 1.0029599666595458984, PT ;  /* 0x3f8060fe6d00780b */ /* 0x000fe20003f46200 */
[----:B------:R-:W-:Y:S01]  /*3070*/  FFMA R116, R103, R116, R118 ;  /* 0x0000007467747223 */ /* 0x000fe20000000076 */
[----:B------:R-:W-:Y:S01]  /*3080*/  FSEL R104, R0, 8.4834944573231041431e-05, P3 ;  /* 0x38b1e96a00687808 */ /* 0x000fe20001800000 */
[----:B------:R-:W-:Y:S01]  /*3090*/  FADD R23, R23, 1 ;  /* 0x3f80000017177421 */ /* 0x000fe20000000000 */
[----:B------:R-:W-:-:S02]  /*30a0*/  FSEL R29, |R109|, R29, P2 ;  /* 0x0000001d6d1d7208 */ /* 0x000fc40001000200 */
[----:B------:R-:W-:Y:S01]  /*30b0*/  FSEL R100, R0, 8.4834944573231041431e-05, P2 ;  /* 0x38b1e96a00647808 */ /* 0x000fe20001000000 */
[----:B------:R-:W-:Y:S01]  /*30c0*/  FFMA R106, R101, R104, R106 ;  /* 0x00000068656a7223 */ /* 0x000fe2000000006a */
[----:B------:R-:W-:Y:S02]  /*30d0*/  FSEL R102, -R3, -0.00082130916416645050049, P2 ;  /* 0xba574d2003667808 */ /* 0x000fe40001000100 */
[----:B------:R-:W-:Y:S01]  /*30e0*/  FSEL R104, -R13, -0.026868773624300956726, P2 ;  /* 0xbcdc1be70d687808 */ /* 0x000fe20001000100 */
[----:B------:R-:W-:Y:S01]  /*30f0*/  FFMA R106, R101, R106, R108 ;  /* 0x0000006a656a7223 */ /* 0x000fe2000000006c */
[C---:B------:R-:W-:Y:S01]  /*3100*/  FSEL R120, R12.reuse, 0.0052134888246655464172, P5 ;  /* 0x3baad5ea0c787808 */ /* 0x040fe20002800000 */
[----:B------:R-:W-:Y:S01]  /*3110*/  FFMA R100, R29, R100, R102 ;  /* 0x000000641d647223 */ /* 0x000fe20000000066 */
[----:B------:R-:W-:Y:S02]  /*3120*/  FSEL R102, R12, 0.0052134888246655464172, P2 ;  /* 0x3baad5ea0c667808 */ /* 0x000fe40001000000 */
[----:B------:R-:W-:Y:S01]  /*3130*/  FSEL R108, -R13, -0.026868773624300956726, P3 ;  /* 0xbcdc1be70d6c7808 */ /* 0x000fe20001800100 */
[----:B------:R-:W-:Y:S01]  /*3140*/  FFMA R120, R103, R116, R120 ;  /* 0x0000007467787223 */ /* 0x000fe20000000078 */
[C---:B------:R-:W-:Y:S01]  /*3150*/  FSEL R116, R14.reuse, 0.11284004896879196167, P3 ;  /* 0x3de718af0e747808 */ /* 0x040fe20001800000 */
[----:B------:R-:W-:Y:S01]  /*3160*/  FFMA R100, R29, R100, R102 ;  /* 0x000000641d647223 */ /* 0x000fe20000000066 */
[----:B------:R-:W-:Y:S01]  /*3170*/  FSEL R102, R14, 0.11284004896879196167, P2 ;  /* 0x3de718af0e667808 */ /* 0x000fe20001000000 */
[----:B------:R-:W-:Y:S01]  /*3180*/  FFMA R106, R101, R106, R108 ;  /* 0x0000006a656a7223 */ /* 0x000fe2000000006c */
[----:B------:R-:W-:Y:S01]  /*3190*/  FSEL R118, -R13, -0.026868773624300956726, P5 ;  /* 0xbcdc1be70d767808 */ /* 0x000fe20002800100 */
[----:B------:R-:W-:Y:S01]  /*31a0*/  FFMA R100, R29, R100, R104 ;  /* 0x000000641d647223 */ /* 0x000fe20000000068 */
[----:B------:R-:W-:Y:S01]  /*31b0*/  FSEL R104, R15, -0.37612664699554443359, P2 ;  /* 0xbec093ac0f687808 */ /* 0x000fe20001000000 */
[----:B------:R-:W-:Y:S01]  /*31c0*/  FFMA R106, R101, R106, R116 ;  /* 0x0000006a656a7223 */ /* 0x000fe20000000074 */
[----:B------:R-:W-:Y:S01]  /*31d0*/  FSEL R108, R15, -0.37612664699554443359, P3 ;  /* 0xbec093ac0f6c7808 */ /* 0x000fe20001800000 */
[----:B------:R-:W-:Y:S01]  /*31e0*/  FFMA R100, R29, R100, R102 ;  /* 0x000000641d647223 */ /* 0x000fe20000000066 */
[----:B------:R-:W-:Y:S01]  /*31f0*/  FSEL R102, R20, 0.12837915122509002686, P2 ;  /* 0x3e0375d314667808 */ /* 0x000fe20001000000 */
[----:B------:R-:W-:Y:S01]  /*3200*/  FFMA R118, R103, R120, R118 ;  /* 0x0000007867767223 */ /* 0x000fe20000000076 */
[----:B------:R-:W-:Y:S01]  /*3210*/  FSEL R116, R14, 0.11284004896879196167, P5 ;  /* 0x3de718af0e747808 */ /* 0x000fe20002800000 */
[----:B------:R-:W-:Y:S01]  /*3220*/  FFMA R100, R29, R100, R104 ;  /* 0x000000641d647223 */ /* 0x000fe20000000068 */
[----:B------:R-:W-:Y:S01]  /*3230*/  FFMA R106, R101, R106, R108 ;  /* 0x0000006a656a7223 */ /* 0x000fe2000000006c */
[----:B------:R-:W-:-:S02]  /*3240*/  FSEL R104, -|R109|, R109, P2 ;  /* 0x0000006d6d687208 */ /* 0x000fc40001000300 */
[----:B------:R-:W-:Y:S01]  /*3250*/  FFMA R29, R29, R100, R102 ;  /* 0x000000641d1d7223 */ /* 0x000fe20000000066 */
[C---:B------:R-:W-:Y:S01]  /*3260*/  FSEL R100, R20.reuse, 0.12837915122509002686, P3 ;  /* 0x3e0375d314647808 */ /* 0x040fe20001800000 */
[----:B------:R-:W-:Y:S01]  /*3270*/  FFMA R116, R103, R118, R116 ;  /* 0x0000007667747223 */ /* 0x000fe20000000074 */
[----:B------:R-:W-:Y:S01]  /*3280*/  FSEL R102, R15, -0.37612664699554443359, P5 ;  /* 0xbec093ac0f667808 */ /* 0x000fe20002800000 */
[----:B------:R-:W-:Y:S01]  /*3290*/  FFMA R29, R29, R104, R104 ;  /* 0x000000681d1d7223 */ /* 0x000fe20000000068 */
[----:B------:R-:W-:Y:S01]  /*32a0*/  FSEL R105, R20, 0.12837915122509002686, P5 ;  /* 0x3e0375d314697808 */ /* 0x000fe20002800000 */
[----:B------:R-:W-:Y:S01]  /*32b0*/  FFMA R100, R101, R106, R100 ;  /* 0x0000006a65647223 */ /* 0x000fe20000000064 */
[----:B------:R-:W-:Y:S01]  /*32c0*/  FSEL R101, -|R115|, R115, P3 ;  /* 0x0000007373657208 */ /* 0x000fe20001800300 */
[----:B------:R-:W-:Y:S01]  /*32d0*/  FFMA R102, R103, R116, R102 ;  /* 0x0000007467667223 */ /* 0x000fe20000000066 */
[----:B------:R-:W1:Y:S03]  /*32e0*/  @P2 MUFU.EX2 R104, R29 ;  /* 0x0000001d00682308 */ /* 0x000e660000000800 */
[----:B------:R-:W-:Y:S01]  /*32f0*/  FFMA R100, R100, R101, R101 ;  /* 0x0000006564647223 */ /* 0x000fe20000000065 */
[----:B------:R-:W-:Y:S01]  /*3300*/  FSEL R101, -|R117|, R117, P5 ;  /* 0x0000007575657208 */ /* 0x000fe20002800300 */
[----:B------:R-:W-:Y:S01]  /*3310*/  FFMA R102, R103, R102, R105 ;  /* 0x0000006667667223 */ /* 0x000fe20000000069 */
[----:B------:R-:W-:-:S02]  /*3320*/  HADD2.F32 R103, -RZ, R11.H1_H1 ;  /* 0x3000000bff677230 */ /* 0x000fc40000004100 */
[----:B------:R-:W2:Y:S01]  /*3330*/  @P3 MUFU.EX2 R106, R100 ;  /* 0x00000064006a3308 */ /* 0x000ea20000000800 */
[----:B------:R-:W-:Y:S01]  /*3340*/  FFMA R101, R102, R101, R101 ;  /* 0x0000006566657223 */ /* 0x000fe20000000065 */
[----:B------:R-:W-:Y:S01]  /*3350*/  FMUL R102, R93, R31 ;  /* 0x0000001f5d667220 */ /* 0x000fe20000400000 */
[----:B------:R-:W-:Y:S02]  /*3360*/  HADD2.F32 R31, -RZ, R11.H0_H0 ;  /* 0x2000000bff1f7230 */ /* 0x000fe40000004100 */
[----:B---3--:R-:W-:-:S03]  /*3370*/  HADD2.F32 R105, -RZ, R4.H0_H0 ;  /* 0x20000004ff697230 */ /* 0x008fc60000004100 */
[----:B------:R-:W3:Y:S01]  /*3380*/  @P5 MUFU.EX2 R108, R101 ;  /* 0x00000065006c5308 */ /* 0x000ee20000000800 */
[----:B------:R-:W-:Y:S01]  /*3390*/  FFMA R30, R94, R31, R107 ;  /* 0x0000001f5e1e7223 */ /* 0x000fe2000000006b */
[----:B-1----:R-:W-:Y:S01]  /*33a0*/  @P2 FADD R104, -R104, 1 ;  /* 0x3f80000068682421 */ /* 0x002fe20000000100 */
[C---:B------:R-:W-:Y:S01]  /*33b0*/  FFMA R31, R94.reuse, R103, R102 ;  /* 0x000000675e1f7223 */ /* 0x040fe20000000066 */
[----:B------:R-:W-:Y:S01]  /*33c0*/  FFMA R32, R94, R105, R32 ;  /* 0x000000695e207223 */ /* 0x000fe20000000020 */
[----:B------:R-:W-:Y:S02]  /*33d0*/  FMUL R123, R30, 0.70710676908493041992 ;  /* 0x3f3504f31e7b7820 */ /* 0x000fe40000400000 */
[----:B------:R-:W-:Y:S01]  /*33e0*/  @P2 LOP3.LUT R29, R104, 0x80000000, R109, 0xb8, !PT ;  /* 0x80000000681d2812 */ /* 0x000fe200078eb86d */
[----:B------:R-:W-:Y:S01]  /*33f0*/  FMUL R118, R31, 0.70710676908493041992 ;  /* 0x3f3504f31f767820 */ /* 0x000fe20000400000 */
[----:B--2---:R-:W-:Y:S01]  /*3400*/  @P3 FADD R106, -R106, 1 ;  /* 0x3f8000006a6a3421 */ /* 0x004fe20000000100 */
[C---:B------:R-:W-:Y:S01]  /*3410*/  FMUL R102, R123.reuse, R123 ;  /* 0x0000007b7b667220 */ /* 0x040fe20000400000 */
[----:B------:R-:W-:Y:S01]  /*3420*/  FSETP.GE.AND P2, PT, |R123|, 1.0029599666595458984, PT ;  /* 0x3f8060fe7b00780b */ /* 0x000fe20003f46200 */
[----:B------:R-:W-:Y:S01]  /*3430*/  FMUL R104, R118, R118 ;  /* 0x0000007676687220 */ /* 0x000fe20000400000 */
[----:B------:R-:W-:Y:S01]  /*3440*/  FMUL R125, R32, 0.70710676908493041992 ;  /* 0x3f3504f3207d7820 */ /* 0x000fe20000400000 */
[----:B------:R-:W-:Y:S01]  /*3450*/  @P3 LOP3.LUT R100, R106, 0x80000000, R115, 0xb8, !PT ;  /* 0x800000006a643812 */ /* 0x000fe200078eb873 */
[----:B------:R-:W-:Y:S01]  /*3460*/  FADD R29, R29, 1 ;  /* 0x3f8000001d1d7421 */ /* 0x000fe20000000000 */
[----:B------:R-:W-:Y:S01]  /*3470*/  FSETP.GE.AND P3, PT, |R118|, 1.0029599666595458984, PT ;  /* 0x3f8060fe7600780b */ /* 0x000fe20003f66200 */
[----:B---3--:R-:W-:Y:S01]  /*3480*/  @P5 FADD R108, -R108, 1 ;  /* 0x3f8000006c6c5421 */ /* 0x008fe20000000100 */
[----:B------:R-:W-:Y:S01]  /*3490*/  FSEL R102, |R123|, R102, P2 ;  /* 0x000000667b667208 */ /* 0x000fe20001000200 */
[----:B------:R-:W-:Y:S01]  /*34a0*/  FMUL R106, R125, R125 ;  /* 0x0000007d7d6a7220 */ /* 0x000fe20000400000 */
[----:B------:R-:W-:Y:S01]  /*34b0*/  FSEL R103, R0, 8.4834944573231041431e-05, P2 ;  /* 0x38b1e96a00677808 */ /* 0x000fe20001000000 */
[----:B------:R-:W-:Y:S01]  /*34c0*/  FADD R100, R100, 1 ;  /* 0x3f80000064647421 */ /* 0x000fe20000000000 */
[----:B------:R-:W-:-:S02]  /*34d0*/  FSEL R105, -R3, -0.00082130916416645050049, P2 ;  /* 0xba574d2003697808 */ /* 0x000fc40001000100 */
[----:B------:R-:W-:Y:S01]  /*34e0*/  FSEL R104, |R118|, R104, P3 ;  /* 0x0000006876687208 */ /* 0x000fe20001800200 */
[----:B------:R-:W-:Y:S01]  /*34f0*/  FMUL R100, R100, R27 ;  /* 0x0000001b64647220 */ /* 0x000fe20000400000 */
[----:B------:R-:W-:Y:S01]  /*3500*/  FSEL R107, R0, 8.4834944573231041431e-05, P3 ;  /* 0x38b1e96a006b7808 */ /* 0x000fe20001800000 */
[----:B------:R-:W-:Y:S01]  /*3510*/  FFMA R103, R102, R103, R105 ;  /* 0x0000006766677223 */ /* 0x000fe20000000069 */
[----:B------:R-:W-:Y:S01]  /*3520*/  FSEL R109, -R3, -0.00082130916416645050049, P3 ;  /* 0xba574d20036d7808 */ /* 0x000fe20001800100 */
[----:B------:R-:W-:Y:S01]  /*3530*/  FMUL R27, R32, 0.5 ;  /* 0x3f000000201b7820 */ /* 0x000fe20000400000 */
[----:B------:R-:W-:Y:S02]  /*3540*/  @P5 LOP3.LUT R101, R108, 0x80000000, R117, 0xb8, !PT ;  /* 0x800000006c655812 */ /* 0x000fe400078eb875 */
[----:B------:R-:W-:Y:S01]  /*3550*/  FSETP.GE.AND P5, PT, |R125|, 1.0029599666595458984, PT ;  /* 0x3f8060fe7d00780b */ /* 0x000fe20003fa6200 */
[----:B------:R-:W-:Y:S01]  /*3560*/  FFMA R109, R104, R107, R109 ;  /* 0x0000006b686d7223 */ /* 0x000fe2000000006d */
[----:B------:R-:W-:Y:S01]  /*3570*/  FSEL R105, R12, 0.0052134888246655464172, P2 ;  /* 0x3baad5ea0c697808 */ /* 0x000fe20001000000 */
[----:B------:R-:W-:Y:S01]  /*3580*/  FADD R101, R101, 1 ;  /* 0x3f80000065657421 */ /* 0x000fe20000000000 */
[----:B------:R-:W-:-:S02]  /*3590*/  FSEL R106, |R125|, R106, P5 ;  /* 0x0000006a7d6a7208 */ /* 0x000fc40002800200 */
[----:B------:R-:W-:Y:S01]  /*35a0*/  FSEL R117, R0, 8.4834944573231041431e-05, P5 ;  /* 0x38b1e96a00757808 */ /* 0x000fe20002800000 */
[----:B------:R-:W-:Y:S01]  /*35b0*/  FFMA R103, R102, R103, R105 ;  /* 0x0000006766677223 */ /* 0x000fe20000000069 */
[----:B------:R-:W-:Y:S01]  /*35c0*/  FSEL R119, -R3, -0.00082130916416645050049, P5 ;  /* 0xba574d2003777808 */ /* 0x000fe20002800100 */
[----:B------:R-:W-:Y:S01]  /*35d0*/  FMUL R101, R101, R28 ;  /* 0x0000001c65657220 */ /* 0x000fe20000400000 */
[----:B------:R-:W-:Y:S02]  /*35e0*/  FSEL R115, R12, 0.0052134888246655464172, P3 ;  /* 0x3baad5ea0c737808 */ /* 0x000fe40001800000 */
[C---:B------:R-:W-:Y:S01]  /*35f0*/  FSEL R107, -R13.reuse, -0.026868773624300956726, P2 ;  /* 0xbcdc1be70d6b7808 */ /* 0x040fe20001000100 */
[----:B------:R-:W-:Y:S01]  /*3600*/  FFMA R117, R106, R117, R119 ;  /* 0x000000756a757223 */ /* 0x000fe20000000077 */
[----:B------:R-:W-:Y:S01]  /*3610*/  FSEL R121, R12, 0.0052134888246655464172, P5 ;  /* 0x3baad5ea0c797808 */ /* 0x000fe20002800000 */
[----:B------:R-:W-:Y:S01]  /*3620*/  FFMA R109, R104, R109, R115 ;  /* 0x0000006d686d7223 */ /* 0x000fe20000000073 */
[----:B------:R-:W-:Y:S01]  /*3630*/  FSEL R105, R14, 0.11284004896879196167, P2 ;  /* 0x3de718af0e697808 */ /* 0x000fe20001000000 */
[----:B------:R-:W-:Y:S01]  /*3640*/  FFMA R103, R102, R103, R107 ;  /* 0x0000006766677223 */ /* 0x000fe2000000006b */
[----:B------:R-:W-:Y:S01]  /*3650*/  FSEL R115, -R13, -0.026868773624300956726, P3 ;  /* 0xbcdc1be70d737808 */ /* 0x000fe20001800100 */
[----:B------:R-:W-:Y:S01]  /*3660*/  FFMA R121, R106, R117, R121 ;  /* 0x000000756a797223 */ /* 0x000fe20000000079 */
[----:B------:R-:W-:Y:S01]  /*3670*/  FSEL R107, R15, -0.37612664699554443359, P2 ;  /* 0xbec093ac0f6b7808 */ /* 0x000fe20001000000 */
[----:B------:R-:W-:Y:S01]  /*3680*/  FFMA R103, R102, R103, R105 ;  /* 0x0000006766677223 */ /* 0x000fe20000000069 */
[----:B------:R-:W-:Y:S01]  /*3690*/  FSEL R117, R14, 0.11284004896879196167, P3 ;  /* 0x3de718af0e757808 */ /* 0x000fe20001800000 */
[----:B------:R-:W-:Y:S01]  /*36a0*/  FFMA R109, R104, R109, R115 ;  /* 0x0000006d686d7223 */ /* 0x000fe20000000073 */
[----:B------:R-:W-:Y:S01]  /*36b0*/  FSEL R105, R20, 0.12837915122509002686, P2 ;  /* 0x3e0375d314697808 */ /* 0x000fe20001000000 */
        /* <DEDUP_REMOVED lines=9> */
[----:B------:R-:W-:Y:S01]  /*3750*/  FSEL R107, -|R123|, R123, P2 ;  /* 0x0000007b7b6b7208 */ /* 0x000fe20001000300 */
[----:B------:R-:W-:Y:S01]  /*3760*/  FFMA R117, R106, R119, R117 ;  /* 0x000000776a757223 */ /* 0x000fe20000000075 */
[----:B------:R-:W-:Y:S01]  /*3770*/  FSEL R105, R15, -0.37612664699554443359, P5 ;  /* 0xbec093ac0f697808 */ /* 0x000fe20002800000 */
[----:B------:R-:W-:Y:S01]  /*3780*/  FFMA R103, R104, R109, R103 ;  /* 0x0000006d68677223 */ /* 0x000fe20000000067 */
[----:B------:R-:W-:Y:S01]  /*3790*/  FSEL R104, -|R118|, R118, P3 ;  /* 0x0000007676687208 */ /* 0x000fe20001800300 */
[----:B------:R-:W-:Y:S01]  /*37a0*/  FFMA R102, R102, R107, R107 ;  /* 0x0000006b66667223 */ /* 0x000fe2000000006b */
[----:B------:R-:W-:Y:S01]  /*37b0*/  FSEL R116, R20, 0.12837915122509002686, P5 ;  /* 0x3e0375d314747808 */ /* 0x000fe20002800000 */
[C---:B------:R-:W-:Y:S01]  /*37c0*/  FFMA R105, R106.reuse, R117, R105 ;  /* 0x000000756a697223 */ /* 0x040fe20000000069 */
[----:B------:R-:W-:Y:S01]  /*37d0*/  FMUL R109, R93, R33 ;  /* 0x000000215d6d7220 */ /* 0x000fe20000400000 */
[----:B------:R-:W-:Y:S01]  /*37e0*/  FFMA R103, R103, R104, R104 ;  /* 0x0000006867677223 */ /* 0x000fe20000000068 */
[----:B------:R-:W1:Y:S01]  /*37f0*/  @P2 MUFU.EX2 R108, R102 ;  /* 0x00000066006c2308 */ /* 0x000e620000000800 */
[----:B------:R-:W-:Y:S01]  /*3800*/  FSEL R104, -|R125|, R125, P5 ;  /* 0x0000007d7d687208 */ /* 0x000fe20002800300 */
[----:B------:R-:W-:Y:S01]  /*3810*/  FFMA R105, R106, R105, R116 ;  /* 0x000000696a697223 */ /* 0x000fe20000000074 */
[----:B------:R-:W-:-:S02]  /*3820*/  HADD2.F32 R33, -RZ, R4.H1_H1 ;  /* 0x30000004ff217230 */ /* 0x000fc40000004100 */
[----:B------:R-:W-:Y:S01]  /*3830*/  FMUL R106, R93, R35 ;  /* 0x000000235d6a7220 */ /* 0x000fe20000400000 */
[--C-:B------:R-:W-:Y:S02]  /*3840*/  HADD2.F32 R107, -RZ, R5.reuse.H1_H1 ;  /* 0x30000005ff6b7230 */ /* 0x100fe40000004100 */
[----:B------:R-:W-:Y:S01]  /*3850*/  FFMA R104, R105, R104, R104 ;  /* 0x0000006869687223 */ /* 0x000fe20000000068 */
[----:B------:R-:W-:Y:S01]  /*3860*/  HADD2.F32 R105, -RZ, R5.H0_H0 ;  /* 0x20000005ff697230 */ /* 0x000fe20000004100 */
[----:B------:R-:W2:Y:S01]  /*3870*/  @P3 MUFU.EX2 R115, R103 ;  /* 0x0000006700733308 */ /* 0x000ea20000000800 */
[C---:B------:R-:W-:Y:S01]  /*3880*/  FFMA R35, R94.reuse, R33, R109 ;  /* 0x000000215e237223 */ /* 0x040fe2000000006d */
[C---:B------:R-:W-:Y:S01]  /*3890*/  FMUL R117, R93.reuse, R36 ;  /* 0x000000245d757220 */ /* 0x040fe20000400000 */
[----:B------:R-:W-:Y:S01]  /*38a0*/  FMUL R36, R93, R37 ;  /* 0x000000255d247220 */ /* 0x000fe20000400000 */
[C---:B------:R-:W-:Y:S01]  /*38b0*/  FFMA R33, R94.reuse, R105, R34 ;  /* 0x000000695e217223 */ /* 0x040fe20000000022 */
[----:B------:R-:W-:Y:S01]  /*38c0*/  FMUL R121, R35, 0.70710676908493041992 ;  /* 0x3f3504f323797820 */ /* 0x000fe20000400000 */
[----:B------:R-:W-:Y:S01]  /*38d0*/  FFMA R34, R94, R107, R106 ;  /* 0x0000006b5e227223 */ /* 0x000fe2000000006a */
[----:B------:R-:W-:Y:S01]  /*38e0*/  HADD2.F32 R37, -RZ, R6.H0_H0 ;  /* 0x20000006ff257230 */ /* 0x000fe20000004100 */
[----:B------:R-:W3:Y:S01]  /*38f0*/  @P5 MUFU.EX2 R116, R104 ;  /* 0x0000006800745308 */ /* 0x000ee20000000800 */
[----:B-1----:R-:W-:Y:S01]  /*3900*/  @P2 FADD R108, -R108, 1 ;  /* 0x3f8000006c6c2421 */ /* 0x002fe20000000100 */
[----:B------:R-:W-:Y:S01]  /*3910*/  FMUL R105, R121, R121 ;  /* 0x0000007979697220 */ /* 0x000fe20000400000 */
[----:B------:R-:W-:Y:S01]  /*3920*/  FMUL R128, R34, 0.70710676908493041992 ;  /* 0x3f3504f322807820 */ /* 0x000fe20000400000 */
[----:B------:R-:W-:Y:S01]  /*3930*/  FFMA R37, R94, R37, R117 ;  /* 0x000000255e257223 */ /* 0x000fe20000000075 */
[----:B------:R-:W-:Y:S01]  /*3940*/  FMUL R34, R34, 0.5 ;  /* 0x3f00000022227820 */ /* 0x000fe20000400000 */
[----:B------:R-:W-:Y:S01]  /*3950*/  @P2 LOP3.LUT R102, R108, 0x80000000, R123, 0xb8, !PT ;  /* 0x800000006c662812 */ /* 0x000fe200078eb87b */
[----:B------:R-:W-:Y:S01]  /*3960*/  FMUL R123, R33, 0.70710676908493041992 ;  /* 0x3f3504f3217b7820 */ /* 0x000fe20000400000 */
[----:B------:R-:W-:Y:S01]  /*3970*/  FSETP.GE.AND P2, PT, |R121|, 1.0029599666595458984, PT ;  /* 0x3f8060fe7900780b */ /* 0x000fe20003f46200 */
[----:B--2---:R-:W-:Y:S01]  /*3980*/  @P3 FADD R115, -R115, 1 ;  /* 0x3f80000073733421 */ /* 0x004fe20000000100 */
[----:B------:R-:W-:Y:S01]  /*3990*/  FMUL R109, R128, R128 ;  /* 0x00000080806d7220 */ /* 0x000fe20000400000 */
[----:B------:R-:W-:Y:S01]  /*39a0*/  FMUL R107, R123, R123 ;  /* 0x0000007b7b6b7220 */ /* 0x000fe20000400000 */
[----:B------:R-:W-:Y:S01]  /*39b0*/  FSEL R105, |R121|, R105, P2 ;  /* 0x0000006979697208 */ /* 0x000fe20001000200 */
[----:B------:R-:W-:Y:S01]  /*39c0*/  FMUL R129, R37, 0.70710676908493041992 ;  /* 0x3f3504f325817820 */ /* 0x000fe20000400000 */
[----:B------:R-:W-:Y:S01]  /*39d0*/  @P3 LOP3.LUT R103, R115, 0x80000000, R118, 0xb8, !PT ;  /* 0x8000000073673812 */ /* 0x000fe200078eb876 */
[----:B------:R-:W-:Y:S01]  /*39e0*/  FADD R102, R102, 1 ;  /* 0x3f80000066667421 */ /* 0x000fe20000000000 */
[----:B------:R-:W-:Y:S01]  /*39f0*/  FSETP.GE.AND P3, PT, |R123|, 1.0029599666595458984, PT ;  /* 0x3f8060fe7b00780b */ /* 0x000fe20003f66200 */
[----:B---3--:R-:W-:Y:S01]  /*3a00*/  @P5 FADD R116, -R116, 1 ;  /* 0x3f80000074745421 */ /* 0x008fe20000000100 */
[----:B------:R-:W-:Y:S01]  /*3a10*/  FSEL R106, R0, 8.4834944573231041431e-05, P2 ;  /* 0x38b1e96a006a7808 */ /* 0x000fe20001000000 */
[----:B------:R-:W-:Y:S01]  /*3a20*/  FADD R103, R103, 1 ;  /* 0x3f80000067677421 */ /* 0x000fe20000000000 */
[----:B------:R-:W-:Y:S01]  /*3a30*/  FSEL R108, -R3, -0.00082130916416645050049, P2 ;  /* 0xba574d20036c7808 */ /* 0x000fe20001000100 */
[----:B------:R-:W-:Y:S01]  /*3a40*/  FMUL R37, R37, 0.5 ;  /* 0x3f00000025257820 */ /* 0x000fe20000400000 */
[----:B------:R-:W-:Y:S01]  /*3a50*/  @P5 LOP3.LUT R104, R116, 0x80000000, R125, 0xb8, !PT ;  /* 0x8000000074685812 */ /* 0x000fe200078eb87d */
[----:B------:R-:W-:Y:S01]  /*3a60*/  FMUL R33, R33, 0.5 ;  /* 0x3f00000021217820 */ /* 0x000fe20000400000 */
[----:B------:R-:W-:Y:S01]  /*3a70*/  FSEL R107, |R123|, R107, P3 ;  /* 0x0000006b7b6b7208 */ /* 0x000fe20001800200 */
[----:B------:R-:W-:Y:S01]  /*3a80*/  FFMA R106, R105, R106, R108 ;  /* 0x0000006a696a7223 */ /* 0x000fe2000000006c */
[----:B------:R-:W-:Y:S01]  /*3a90*/  FSEL R116, R0, 8.4834944573231041431e-05, P3 ;  /* 0x38b1e96a00747808 */ /* 0x000fe20001800000 */
[----:B------:R-:W-:Y:S01]  /*3aa0*/  FADD R104, R104, 1 ;  /* 0x3f80000068687421 */ /* 0x000fe20000000000 */
[----:B------:R-:W-:-:S02]  /*3ab0*/  FSEL R118, -R3, -0.00082130916416645050049, P3 ;  /* 0xba574d2003767808 */ /* 0x000fc40001800100 */
[----:B------:R-:W-:Y:S01]  /*3ac0*/  FSETP.GE.AND P5, PT, |R128|, 1.0029599666595458984, PT ;  /* 0x3f8060fe8000780b */ /* 0x000fe20003fa6200 */
[----:B------:R-:W-:Y:S01]  /*3ad0*/  FMUL R28, R104, R27 ;  /* 0x0000001b681c7220 */ /* 0x000fe20000400000 */
[----:B------:R-:W-:Y:S01]  /*3ae0*/  FSEL R108, R12, 0.0052134888246655464172, P2 ;  /* 0x3baad5ea0c6c7808 */ /* 0x000fe20001000000 */
[----:B------:R-:W-:Y:S01]  /*3af0*/  FFMA R118, R107, R116, R118 ;  /* 0x000000746b767223 */ /* 0x000fe20000000076 */
[----:B------:R-:W-:Y:S02]  /*3b00*/  FSEL R109, |R128|, R109, P5 ;  /* 0x0000006d806d7208 */ /* 0x000fe40002800200 */
[----:B------:R-:W-:Y:S01]  /*3b10*/  FSEL R122, R0, 8.4834944573231041431e-05, P5 ;  /* 0x38b1e96a007a7808 */ /* 0x000fe20002800000 */
[----:B------:R-:W-:Y:S01]  /*3b20*/  FFMA R106, R105, R106, R108 ;  /* 0x0000006a696a7223 */ /* 0x000fe2000000006c */
[----:B------:R-:W-:Y:S02]  /*3b30*/  FSEL R124, -R3, -0.00082130916416645050049, P5 ;  /* 0xba574d20037c7808 */ /* 0x000fe40002800100 */
[----:B------:R-:W-:-:S02]  /*3b40*/  FSEL R120, R12, 0.0052134888246655464172, P3 ;  /* 0x3baad5ea0c787808 */ /* 0x000fc40001800000 */
[----:B------:R-:W-:Y:S01]  /*3b50*/  FSEL R116, -R13, -0.026868773624300956726, P2 ;  /* 0xbcdc1be70d747808 */ /* 0x000fe20001000100 */
[----:B------:R-:W-:Y:S01]  /*3b60*/  FFMA R122, R109, R122, R124 ;  /* 0x0000007a6d7a7223 */ /* 0x000fe2000000007c */
[----:B------:R-:W-:Y:S01]  /*3b70*/  FSEL R126, R12, 0.0052134888246655464172, P5 ;  /* 0x3baad5ea0c7e7808 */ /* 0x000fe20002800000 */
[----:B------:R-:W-:Y:S01]  /*3b80*/  FFMA R118, R107, R118, R120 ;  /* 0x000000766b767223 */ /* 0x000fe20000000078 */
[C---:B------:R-:W-:Y:S01]  /*3b90*/  FSEL R108, R14.reuse, 0.11284004896879196167, P2 ;  /* 0x3de718af0e6c7808 */ /* 0x040fe20001000000 */
        /* <DEDUP_REMOVED lines=15> */
[C---:B------:R-:W-:Y:S01]  /*3c90*/  FSEL R106, R20.reuse, 0.12837915122509002686, P3 ;  /* 0x3e0375d3146a7808 */ /* 0x040fe20001800000 */
        /* <DEDUP_REMOVED lines=8> */
[----:B------:R-:W-:-:S02]  /*3d20*/  FFMA R108, R109, R122, R108 ;  /* 0x0000007a6d6c7223 */ /* 0x000fc4000000006c */
[----:B------:R-:W-:Y:S01]  /*3d30*/  FFMA R106, R106, R107, R107 ;  /* 0x0000006b6a6a7223 */ /* 0x000fe2000000006b */
[----:B------:R-:W-:Y:S01]  /*3d40*/  FSEL R107, -|R128|, R128, P5 ;  /* 0x00000080806b7208 */ /* 0x000fe20002800300 */
[----:B------:R-:W1:Y:S01]  /*3d50*/  @P2 MUFU.EX2 R116, R105 ;  /* 0x0000006900742308 */ /* 0x000e620000000800 */
[----:B------:R-:W-:Y:S01]  /*3d60*/  FFMA R108, R109, R108, R115 ;  /* 0x0000006c6d6c7223 */ /* 0x000fe20000000073 */
[----:B------:R-:W-:Y:S02]  /*3d70*/  HADD2.F32 R109, -RZ, R6.H1_H1 ;  /* 0x30000006ff6d7230 */ /* 0x000fe40000004100 */
[----:B------:R-:W-:Y:S02]  /*3d80*/  HADD2.F32 R115, -RZ, R7.H0_H0 ;  /* 0x20000007ff737230 */ /* 0x000fe40000004100 */
[----:B------:R-:W-:Y:S01]  /*3d90*/  FFMA R107, R108, R107, R107 ;  /* 0x0000006b6c6b7223 */ /* 0x000fe2000000006b */
[----:B------:R-:W-:Y:S01]  /*3da0*/  FMUL R108, R93, R38 ;  /* 0x000000265d6c7220 */ /* 0x000fe20000400000 */
[C---:B------:R-:W-:Y:S01]  /*3db0*/  FFMA R38, R94.reuse, R109, R36 ;  /* 0x0000006d5e267223 */ /* 0x040fe20000000024 */
[----:B------:R-:W2:Y:S02]  /*3dc0*/  @P3 MUFU.EX2 R118, R106 ;  /* 0x0000006a00763308 */ /* 0x000ea40000000800 */
[----:B------:R-:W-:Y:S01]  /*3dd0*/  FFMA R36, R94, R115, R108 ;  /* 0x000000735e247223 */ /* 0x000fe2000000006c */
[----:B------:R-:W-:Y:S01]  /*3de0*/  FMUL R130, R38, 0.70710676908493041992 ;  /* 0x3f3504f326827820 */ /* 0x000fe20000400000 */
[----:B------:R-:W-:-:S02]  /*3df0*/  FMUL R108, R129, R129 ;  /* 0x00000081816c7220 */ /* 0x000fc40000400000 */
[C---:B------:R-:W-:Y:S01]  /*3e00*/  FMUL R131, R36.reuse, 0.70710676908493041992 ;  /* 0x3f3504f324837820 */ /* 0x040fe20000400000 */
[----:B------:R-:W-:Y:S01]  /*3e10*/  FMUL R36, R36, 0.5 ;  /* 0x3f00000024247820 */ /* 0x000fe20000400000 */
[----:B------:R-:W3:Y:S01]  /*3e20*/  @P5 MUFU.EX2 R119, R107 ;  /* 0x0000006b00775308 */ /* 0x000ee20000000800 */
[----:B-1----:R-:W-:-:S05]  /*3e30*/  @P2 FADD R116, -R116, 1 ;  /* 0x3f80000074742421 */ /* 0x002fca0000000100 */
[----:B------:R-:W-:Y:S01]  /*3e40*/  @P2 LOP3.LUT R105, R116, 0x80000000, R121, 0xb8, !PT ;  /* 0x8000000074692812 */ /* 0x000fe200078eb879 */
[----:B------:R-:W-:Y:S01]  /*3e50*/  FMUL R116, R130, R130 ;  /* 0x0000008282747220 */ /* 0x000fe20000400000 */
[----:B------:R-:W-:Y:S01]  /*3e60*/  FSETP.GE.AND P2, PT, |R129|, 1.0029599666595458984, PT ;  /* 0x3f8060fe8100780b */ /* 0x000fe20003f46200 */
[----:B--2---:R-:W-:Y:S02]  /*3e70*/  @P3 FADD R118, -R118, 1 ;  /* 0x3f80000076763421 */ /* 0x004fe40000000100 */
[----:B------:R-:W-:Y:S01]  /*3e80*/  FADD R105, R105, 1 ;  /* 0x3f80000069697421 */ /* 0x000fe20000000000 */
[----:B------:R-:W-:Y:S02]  /*3e90*/  FSEL R108, |R129|, R108, P2 ;  /* 0x0000006c816c7208 */ /* 0x000fe40001000200 */
[----:B------:R-:W-:Y:S01]  /*3ea0*/  @P3 LOP3.LUT R106, R118, 0x80000000, R123, 0xb8, !PT ;  /* 0x80000000766a3812 */ /* 0x000fe200078eb87b */
[----:B------:R-:W-:Y:S01]  /*3eb0*/  FMUL R118, R131, R131 ;  /* 0x0000008383767220 */ /* 0x000fe20000400000 */
[----:B------:R-:W-:Y:S01]  /*3ec0*/  FSETP.GE.AND P3, PT, |R130|, 1.0029599666595458984, PT ;  /* 0x3f8060fe8200780b */ /* 0x000fe20003f66200 */
[----:B---3--:R-:W-:Y:S01]  /*3ed0*/  @P5 FADD R119, -R119, 1 ;  /* 0x3f80000077775421 */ /* 0x008fe20000000100 */
[----:B------:R-:W-:Y:S01]  /*3ee0*/  FSEL R109, R0, 8.4834944573231041431e-05, P2 ;  /* 0x38b1e96a006d7808 */ /* 0x000fe20001000000 */
[----:B------:R-:W-:Y:S01]  /*3ef0*/  FADD R106, R106, 1 ;  /* 0x3f8000006a6a7421 */ /* 0x000fe20000000000 */
[----:B------:R-:W-:-:S02]  /*3f00*/  FSEL R115, -R3, -0.00082130916416645050049, P2 ;  /* 0xba574d2003737808 */ /* 0x000fc40001000100 */
[----:B------:R-:W-:Y:S02]  /*3f10*/  @P5 LOP3.LUT R107, R119, 0x80000000, R128, 0xb8, !PT ;  /* 0x80000000776b5812 */ /* 0x000fe400078eb880 */
[----:B------:R-:W-:Y:S01]  /*3f20*/  FSEL R116, |R130|, R116, P3 ;  /* 0x0000007482747208 */ /* 0x000fe20001800200 */
[----:B------:R-:W-:Y:S01]  /*3f30*/  FFMA R109, R108, R109, R115 ;  /* 0x0000006d6c6d7223 */ /* 0x000fe20000000073 */
[----:B------:R-:W-:Y:S01]  /*3f40*/  FSEL R117, R0, 8.4834944573231041431e-05, P3 ;  /* 0x38b1e96a00757808 */ /* 0x000fe20001800000 */
[----:B------:R-:W-:Y:S01]  /*3f50*/  FADD R107, R107, 1 ;  /* 0x3f8000006b6b7421 */ /* 0x000fe20000000000 */
[----:B------:R-:W-:Y:S02]  /*3f60*/  FSEL R119, -R3, -0.00082130916416645050049, P3 ;  /* 0xba574d2003777808 */ /* 0x000fe40001800100 */
[----:B------:R-:W-:Y:S01]  /*3f70*/  FSETP.GE.AND P5, PT, |R131|, 1.0029599666595458984, PT ;  /* 0x3f8060fe8300780b */ /* 0x000fe20003fa6200 */
[----:B------:R-:W-:Y:S01]  /*3f80*/  FMUL R34, R107, R34 ;  /* 0x000000226b227220 */ /* 0x000fe20000400000 */
[----:B------:R-:W-:Y:S01]  /*3f90*/  FSEL R115, R12, 0.0052134888246655464172, P2 ;  /* 0x3baad5ea0c737808 */ /* 0x000fe20001000000 */
[----:B------:R-:W-:Y:S01]  /*3fa0*/  FFMA R119, R116, R117, R119 ;  /* 0x0000007574777223 */ /* 0x000fe20000000077 */
[----:B------:R-:W-:-:S02]  /*3fb0*/  FSEL R122, |R131|, R118, P5 ;  /* 0x00000076837a7208 */ /* 0x000fc40002800200 */
[----:B------:R-:W-:Y:S01]  /*3fc0*/  FSEL R123, R0, 8.4834944573231041431e-05, P5 ;  /* 0x38b1e96a007b7808 */ /* 0x000fe20002800000 */
[----:B------:R-:W-:Y:S01]  /*3fd0*/  FFMA R109, R108, R109, R115 ;  /* 0x0000006d6c6d7223 */ /* 0x000fe20000000073 */
[----:B------:R-:W-:Y:S02]  /*3fe0*/  FSEL R125, -R3, -0.00082130916416645050049, P5 ;  /* 0xba574d20037d7808 */ /* 0x000fe40002800100 */
        /* <DEDUP_REMOVED lines=17> */
[C---:B------:R-:W-:Y:S01]  /*4100*/  FSEL R121, R15.reuse, -0.37612664699554443359, P3 ;  /* 0xbec093ac0f797808 */ /* 0x040fe20001800000 */
[----:B------:R-:W-:Y:S01]  /*4110*/  FFMA R108, R108, R109, R115 ;  /* 0x0000006d6c6c7223 */ /* 0x000fe20000000073 */
[----:B------:R-:W-:Y:S01]  /*4120*/  FSEL R123, R14, 0.11284004896879196167, P5 ;  /* 0x3de718af0e7b7808 */ /* 0x000fe20002800000 */
[----:B------:R-:W-:Y:S01]  /*4130*/  FFMA R125, R122, R127, R125 ;  /* 0x0000007f7a7d7223 */ /* 0x000fe2000000007d */
[----:B------:R-:W-:Y:S01]  /*4140*/  FSEL R109, R20, 0.12837915122509002686, P3 ;  /* 0x3e0375d3146d7808 */ /* 0x000fe20001800000 */
[----:B------:R-:W-:Y:S01]  /*4150*/  FFMA R119, R116, R119, R121 ;  /* 0x0000007774777223 */ /* 0x000fe20000000079 */
[----:B------:R-:W-:Y:S01]  /*4160*/  FSEL R115, R15, -0.37612664699554443359, P5 ;  /* 0xbec093ac0f737808 */ /* 0x000fe20002800000 */
[----:B------:R-:W-:Y:S01]  /*4170*/  FFMA R123, R122, R125, R123 ;  /* 0x0000007d7a7b7223 */ /* 0x000fe2000000007b */
[----:B------:R-:W-:Y:S01]  /*4180*/  FSEL R117, -|R129|, R129, P2 ;  /* 0x0000008181757208 */ /* 0x000fe20001000300 */
[----:B------:R-:W-:Y:S01]  /*4190*/  FFMA R109, R116, R119, R109 ;  /* 0x00000077746d7223 */ /* 0x000fe2000000006d */
[----:B------:R-:W-:Y:S01]  /*41a0*/  FSEL R116, -|R130|, R130, P3 ;  /* 0x0000008282747208 */ /* 0x000fe20001800300 */
[----:B------:R-:W-:Y:S01]  /*41b0*/  FFMA R115, R122, R123, R115 ;  /* 0x0000007b7a737223 */ /* 0x000fe20000000073 */
[----:B------:R-:W-:Y:S01]  /*41c0*/  FSEL R124, R20, 0.12837915122509002686, P5 ;  /* 0x3e0375d3147c7808 */ /* 0x000fe20002800000 */
[----:B------:R-:W-:Y:S01]  /*41d0*/  FFMA R108, R108, R117, R117 ;  /* 0x000000756c6c7223 */ /* 0x000fe20000000075 */
[----:B------:R-:W-:Y:S01]  /*41e0*/  FMUL R117, R93, R39 ;  /* 0x000000275d757220 */ /* 0x000fe20000400000 */
[----:B------:R-:W-:Y:S01]  /*41f0*/  FFMA R120, R109, R116, R116 ;  /* 0x000000746d787223 */ /* 0x000fe20000000074 */
[----:B------:R-:W-:Y:S01]  /*4200*/  FSEL R116, -|R131|, R131, P5 ;  /* 0x0000008383747208 */ /* 0x000fe20002800300 */
[----:B------:R-:W-:Y:S01]  /*4210*/  FFMA R115, R122, R115, R124 ;  /* 0x000000737a737223 */ /* 0x000fe2000000007c */
[----:B------:R-:W1:Y:S01]  /*4220*/  @P2 MUFU.EX2 R118, R108 ;  /* 0x0000006c00762308 */ /* 0x000e620000000800 */
[----:B------:R-:W-:-:S02]  /*4230*/  HADD2.F32 R39, -RZ, R8.H1_H1 ;  /* 0x30000008ff277230 */ /* 0x000fc40000004100 */
[----:B------:R-:W-:Y:S01]  /*4240*/  FFMA R109, R115, R116, R116 ;  /* 0x00000074736d7223 */ /* 0x000fe20000000074 */
[----:B------:R-:W-:Y:S02]  /*4250*/  HADD2.F32 R115, -RZ, R7.H1_H1 ;  /* 0x30000007ff737230 */ /* 0x000fe40000004100 */
[----:B------:R-:W-:Y:S01]  /*4260*/  FMUL R116, R93, R25 ;  /* 0x000000195d747220 */ /* 0x000fe20000400000 */
[----:B------:R-:W-:Y:S01]  /*4270*/  HADD2.F32 R25, -RZ, R8.H0_H0 ;  /* 0x20000008ff197230 */ /* 0x000fe20000004100 */
[----:B------:R-:W2:Y:S01]  /*4280*/  @P5 MUFU.EX2 R121, R109 ;  /* 0x0000006d00795308 */ /* 0x000ea20000000800 */
[C---:B------:R-:W-:Y:S01]  /*4290*/  FFMA R126, R94.reuse, R115, R117 ;  /* 0x000000735e7e7223 */ /* 0x040fe20000000075 */
[C---:B------:R-:W-:Y:S02]  /*42a0*/  FFMA R125, R94.reuse, R39, R116 ;  /* 0x000000275e7d7223 */ /* 0x040fe40000000074 */
[----:B------:R-:W-:Y:S02]  /*42b0*/  FFMA R124, R94, R25, R24 ;  /* 0x000000195e7c7223 */ /* 0x000fe40000000018 */
[----:B------:R-:W-:-:S02]  /*42c0*/  FMUL R128, R125, 0.70710676908493041992 ;  /* 0x3f3504f37d807820 */ /* 0x000fc40000400000 */
[----:B------:R-:W-:Y:S01]  /*42d0*/  FMUL R127, R124, 0.70710676908493041992 ;  /* 0x3f3504f37c7f7820 */ /* 0x000fe20000400000 */
[----:B------:R-:W3:Y:S01]  /*42e0*/  @P3 MUFU.EX2 R119, R120 ;  /* 0x0000007800773308 */ /* 0x000ee20000000800 */
[----:B-1----:R-:W-:Y:S01]  /*42f0*/  @P2 FADD R118, -R118, 1 ;  /* 0x3f80000076762421 */ /* 0x002fe20000000100 */
[----:B------:R-:W-:-:S04]  /*4300*/  FMUL R25, R128, R128 ;  /* 0x0000008080197220 */ /* 0x000fc80000400000 */
[----:B------:R-:W-:Y:S01]  /*4310*/  @P2 LOP3.LUT R108, R118, 0x80000000, R129, 0xb8, !PT ;  /* 0x80000000766c2812 */ /* 0x000fe200078eb881 */
[----:B------:R-:W-:Y:S01]  /*4320*/  FMUL R129, R126, 0.70710676908493041992 ;  /* 0x3f3504f37e817820 */ /* 0x000fe20000400000 */
[----:B------:R-:W-:Y:S01]  /*4330*/  FSETP.GE.AND P2, PT, |R127|, 1.0029599666595458984, PT ;  /* 0x3f8060fe7f00780b */ /* 0x000fe20003f46200 */
[----:B--2---:R-:W-:Y:S02]  /*4340*/  @P5 FADD R121, -R121, 1 ;  /* 0x3f80000079795421 */ /* 0x004fe40000000100 */
[----:B------:R-:W-:Y:S01]  /*4350*/  FMUL R24, R129, R129 ;  /* 0x0000008181187220 */ /* 0x000fe20000400000 */
[----:B------:R-:W-:Y:S02]  /*4360*/  FADD R108, R108, 1 ;  /* 0x3f8000006c6c7421 */ /* 0x000fe40000000000 */
[----:B------:R-:W-:Y:S02]  /*4370*/  @P5 LOP3.LUT R109, R121, 0x80000000, R131, 0xb8, !PT ;  /* 0x80000000796d5812 */ /* 0x000fe400078eb883 */
[----:B------:R-:W-:Y:S01]  /*4380*/  FSETP.GE.AND P5, PT, |R129|, 1.0029599666595458984, PT ;  /* 0x3f8060fe8100780b */ /* 0x000fe20003fa6200 */
[----:B---3--:R-:W-:-:S02]  /*4390*/  @P3 FADD R119, -R119, 1 ;  /* 0x3f80000077773421 */ /* 0x008fc40000000100 */
[----:B------:R-:W-:Y:S01]  /*43a0*/  FADD R109, R109, 1 ;  /* 0x3f8000006d6d7421 */ /* 0x000fe20000000000 */
[----:B------:R-:W-:Y:S01]  /*43b0*/  FSEL R118, |R129|, R24, P5 ;  /* 0x0000001881767208 */ /* 0x000fe20002800200 */
[----:B------:R-:W-:Y:S01]  /*43c0*/  FMUL R24, R127, R127 ;  /* 0x0000007f7f187220 */ /* 0x000fe20000400000 */
[----:B------:R-:W-:Y:S01]  /*43d0*/  @P3 LOP3.LUT R120, R119, 0x80000000, R130, 0xb8, !PT ;  /* 0x8000000077783812 */ /* 0x000fe200078eb882 */
[----:B------:R-:W-:Y:S01]  /*43e0*/  FMUL R36, R109, R36 ;  /* 0x000000246d247220 */ /* 0x000fe20000400000 */
[----:B------:R-:W-:Y:S02]  /*43f0*/  FSETP.GE.AND P3, PT, |R128|, 1.0029599666595458984, PT ;  /* 0x3f8060fe8000780b */ /* 0x000fe40003f66200 */
[----:B------:R-:W-:Y:S01]  /*4400*/  FSEL R39, R0, 8.4834944573231041431e-05, P5 ;  /* 0x38b1e96a00277808 */ /* 0x000fe20002800000 */
[----:B------:R-:W-:Y:S01]  /*4410*/  FADD R120, R120, 1 ;  /* 0x3f80000078787421 */ /* 0x000fe20000000000 */
[----:B------:R-:W-:Y:S02]  /*4420*/  FSEL R119, -R3, -0.00082130916416645050049, P5 ;  /* 0xba574d2003777808 */ /* 0x000fe40002800100 */
[----:B------:R-:W-:-:S02]  /*4430*/  FSEL R116, |R128|, R25, P3 ;  /* 0x0000001980747208 */ /* 0x000fc40001800200 */
[----:B------:R-:W-:Y:S01]  /*4440*/  FSEL R115, R0, 8.4834944573231041431e-05, P3 ;  /* 0x38b1e96a00737808 */ /* 0x000fe20001800000 */
[----:B------:R-:W-:Y:S01]  /*4450*/  FFMA R121, R118, R39, R119 ;  /* 0x0000002776797223 */ /* 0x000fe20000000077 */
[----:B------:R-:W-:Y:S02]  /*4460*/  FSEL R117, -R3, -0.00082130916416645050049, P3 ;  /* 0xba574d2003757808 */ /* 0x000fe40001800100 */
[----:B------:R-:W-:Y:S02]  /*4470*/  FSEL R24, |R127|, R24, P2 ;  /* 0x000000187f187208 */ /* 0x000fe40001000200 */
[----:B------:R-:W-:Y:S01]  /*4480*/  FSEL R25, R0, 8.4834944573231041431e-05, P2 ;  /* 0x38b1e96a00197808 */ /* 0x000fe20001000000 */
[----:B------:R-:W-:Y:S01]  /*4490*/  FFMA R117, R116, R115, R117 ;  /* 0x0000007374757223 */ /* 0x000fe20000000075 */
[----:B------:R-:W-:Y:S02]  /*44a0*/  FSEL R39, -R3, -0.00082130916416645050049, P2 ;  /* 0xba574d2003277808 */ /* 0x000fe40001000100 */
[----:B------:R-:W-:-:S02]  /*44b0*/  FSEL R123, R12, 0.0052134888246655464172, P5 ;  /* 0x3baad5ea0c7b7808 */ /* 0x000fc40002800000 */
[----:B------:R-:W-:Y:S01]  /*44c0*/  FSEL R115, R12, 0.0052134888246655464172, P2 ;  /* 0x3baad5ea0c737808 */ /* 0x000fe20001000000 */
[----:B------:R-:W-:Y:S01]  /*44d0*/  FFMA R25, R24, R25, R39 ;  /* 0x0000001918197223 */ /* 0x000fe20000000027 */
[----:B------:R-:W-:Y:S01]  /*44e0*/  FSEL R119, R12, 0.0052134888246655464172, P3 ;  /* 0x3baad5ea0c777808 */ /* 0x000fe20001800000 */
[----:B------:R-:W-:Y:S01]  /*44f0*/  FFMA R121, R118, R121, R123 ;  /* 0x0000007976797223 */ /* 0x000fe2000000007b */
[C---:B------:R-:W-:Y:S01]  /*4500*/  FSEL R39, -R13.reuse, -0.026868773624300956726, P5 ;  /* 0xbcdc1be70d277808 */ /* 0x040fe20002800100 */
[----:B------:R-:W-:Y:S01]  /*4510*/  FFMA R25, R24, R25, R115 ;  /* 0x0000001918197223 */ /* 0x000fe20000000073 */
[C---:B------:R-:W-:Y:S01]  /*4520*/  FSEL R115, -R13.reuse, -0.026868773624300956726, P3 ;  /* 0xbcdc1be70d737808 */ /* 0x040fe20001800100 */
[----:B------:R-:W-:Y:S01]  /*4530*/  FFMA R117, R116, R117, R119 ;  /* 0x0000007574757223 */ /* 0x000fe20000000077 */
[----:B------:R-:W-:Y:S01]  /*4540*/  FSEL R123, R14, 0.11284004896879196167, P5 ;  /* 0x3de718af0e7b7808 */ /* 0x000fe20002800000 */
[----:B------:R-:W-:Y:S01]  /*4550*/  FFMA R121, R118, R121, R39 ;  /* 0x0000007976797223 */ /* 0x000fe20000000027 */
[----:B------:R-:W-:Y:S01]  /*4560*/  FSEL R119, R14, 0.11284004896879196167, P3 ;  /* 0x3de718af0e777808 */ /* 0x000fe20001800000 */
[----:B------:R-:W-:Y:S01]  /*4570*/  FFMA R115, R116, R117, R115 ;  /* 0x0000007574737223 */ /* 0x000fe20000000073 */
[----:B------:R-:W-:Y:S01]  /*4580*/  FSEL R39, -R13, -0.026868773624300956726, P2 ;  /* 0xbcdc1be70d277808 */ /* 0x000fe20001000100 */
[----:B------:R-:W-:Y:S01]  /*4590*/  FFMA R121, R118, R121, R123 ;  /* 0x0000007976797223 */ /* 0x000fe2000000007b */
[C---:B------:R-:W-:Y:S01]  /*45a0*/  FSEL R117, R15.reuse, -0.37612664699554443359, P5 ;  /* 0xbec093ac0f757808 */ /* 0x040fe20002800000 */
[----:B------:R-:W-:Y:S01]  /*45b0*/  FFMA R115, R116, R115, R119 ;  /* 0x0000007374737223 */ /* 0x000fe20000000077 */
[----:B------:R-:W-:Y:S01]  /*45c0*/  FSEL R119, R20, 0.12837915122509002686, P5 ;  /* 0x3e0375d314777808 */ /* 0x000fe20002800000 */
[----:B------:R-:W-:Y:S01]  /*45d0*/  FFMA R25, R24, R25, R39 ;  /* 0x0000001918197223 */ /* 0x000fe20000000027 */
[----:B------:R-:W-:Y:S01]  /*45e0*/  FSEL R39, R14, 0.11284004896879196167, P2 ;  /* 0x3de718af0e277808 */ /* 0x000fe20001000000 */
[----:B------:R-:W-:Y:S01]  /*45f0*/  FFMA R121, R118, R121, R117 ;  /* 0x0000007976797223 */ /* 0x000fe20000000075 */
[----:B------:R-:W-:-:S02]  /*4600*/  FSEL R117, R15, -0.37612664699554443359, P3 ;  /* 0xbec093ac0f757808 */ /* 0x000fc40001800000 */
[----:B------:R-:W-:Y:S01]  /*4610*/  FSEL R122, -|R129|, R129, P5 ;  /* 0x00000081817a7208 */ /* 0x000fe20002800300 */
[----:B------:R-:W-:Y:S01]  /*4620*/  FFMA R121, R118, R121, R119 ;  /* 0x0000007976797223 */ /* 0x000fe20000000077 */
[----:B------:R-:W-:Y:S01]  /*4630*/  FSEL R119, R20, 0.12837915122509002686, P3 ;  /* 0x3e0375d314777808 */ /* 0x000fe20001800000 */
[----:B------:R-:W-:Y:S01]  /*4640*/  FFMA R115, R116, R115, R117 ;  /* 0x0000007374737223 */ /* 0x000fe20000000075 */
[----:B------:R-:W-:Y:S01]  /*4650*/  FFMA R25, R24, R25, R39 ;  /* 0x0000001918197223 */ /* 0x000fe20000000027 */
[----:B------:R-:W-:Y:S01]  /*4660*/  FSEL R39, R15, -0.37612664699554443359, P2 ;  /* 0xbec093ac0f277808 */ /* 0x000fe20001000000 */
[----:B------:R-:W-:Y:S01]  /*4670*/  FFMA R121, R121, R122, R122 ;  /* 0x0000007a79797223 */ /* 0x000fe2000000007a */
[----:B------:R-:W-:Y:S01]  /*4680*/  FSEL R118, -|R128|, R128, P3 ;  /* 0x0000008080767208 */ /* 0x000fe20001800300 */
[----:B------:R-:W-:Y:S01]  /*4690*/  FFMA R115, R116, R115, R119 ;  /* 0x0000007374737223 */ /* 0x000fe20000000077 */
[----:B------:R-:W-:Y:S01]  /*46a0*/  FSEL R116, R20, 0.12837915122509002686, P2 ;  /* 0x3e0375d314747808 */ /* 0x000fe20001000000 */
[C---:B------:R-:W-:Y:S01]  /*46b0*/  FFMA R25, R24.reuse, R25, R39 ;  /* 0x0000001918197223 */ /* 0x040fe20000000027 */
[----:B------:R-:W1:Y:S01]  /*46c0*/  @P5 MUFU.EX2 R117, R121 ;  /* 0x0000007900755308 */ /* 0x000e620000000800 */
[----:B------:R-:W-:Y:S01]  /*46d0*/  FFMA R115, R115, R118, R118 ;  /* 0x0000007673737223 */ /* 0x000fe20000000076 */
[----:B------:R-:W-:Y:S01]  /*46e0*/  FSEL R118, -|R127|, R127, P2 ;  /* 0x0000007f7f767208 */ /* 0x000fe20001000300 */
[----:B------:R-:W-:Y:S01]  /*46f0*/  FFMA R25, R24, R25, R116 ;  /* 0x0000001918197223 */ /* 0x000fe20000000074 */
[----:B------:R-:W-:Y:S01]  /*4700*/  FMUL R116, R29, R26 ;  /* 0x0000001a1d747220 */ /* 0x000fe20000400000 */
[----:B------:R-:W-:Y:S01]  /*4710*/  FMUL R26, R126, 0.5 ;  /* 0x3f0000007e1a7820 */ /* 0x000fe20000400000 */
[----:B------:R-:W-:Y:S01]  /*4720*/  FMUL R29, R106, R33 ;  /* 0x000000216a1d7220 */ /* 0x000fe20000400000 */
[----:B------:R-:W-:Y:S01]  /*4730*/  FFMA R25, R25, R118, R118 ;  /* 0x0000007619197223 */ /* 0x000fe20000000076 */
[----:B------:R-:W2:Y:S03]  /*4740*/  @P3 MUFU.EX2 R39, R115 ;  /* 0x0000007300273308 */ /* 0x000ea60000000800 */
[----:B------:R-:W-:-:S05]  /*4750*/  F2FP.F16.F32.PACK_AB R29, R34, R29 ;  /* 0x0000001d221d723e */ /* 0x000fca00000000ff */
[----:B------:R-:W3:Y:S01]  /*4760*/  @P2 MUFU.EX2 R24, R25 ;  /* 0x0000001900182308 */ /* 0x000ee20000000800 */
[----:B-1----:R-:W-:-:S05]  /*4770*/  @P5 FADD R117, -R117, 1 ;  /* 0x3f80000075755421 */ /* 0x002fca0000000100 */
[----:B------:R-:W-:Y:S01]  /*4780*/  @P5 LOP3.LUT R121, R117, 0x80000000, R129, 0xb8, !PT ;  /* 0x8000000075795812 */ /* 0x000fe200078eb881 */
[----:B--2---:R-:W-:-:S04]  /*4790*/  @P3 FADD R39, -R39, 1 ;  /* 0x3f80000027273421 */ /* 0x004fc80000000100 */
[----:B------:R-:W-:Y:S01]  /*47a0*/  FADD R121, R121, 1 ;  /* 0x3f80000079797421 */ /* 0x000fe20000000000 */
[----:B------:R-:W-:Y:S01]  /*47b0*/  @P3 LOP3.LUT R115, R39, 0x80000000, R128, 0xb8, !PT ;  /* 0x8000000027733812 */ /* 0x000fe200078eb880 */
[----:B------:R-:W-:Y:S01]  /*47c0*/  FMUL R39, R23, R22 ;  /* 0x0000001617277220 */ /* 0x000fe20000400000 */
[----:B------:R-:W-:Y:S01]  /*47d0*/  FMUL R23, R30, 0.5 ;  /* 0x3f0000001e177820 */ /* 0x000fe20000400000 */
[----:B---3--:R-:W-:Y:S01]  /*47e0*/  @P2 FADD R24, -R24, 1 ;  /* 0x3f80000018182421 */ /* 0x008fe20000000100 */
[----:B------:R-:W-:Y:S01]  /*47f0*/  FMUL R22, R31, 0.5 ;  /* 0x3f0000001f167820 */ /* 0x000fe20000400000 */
[----:B------:R-:W-:Y:S01]  /*4800*/  FADD R115, R115, 1 ;  /* 0x3f80000073737421 */ /* 0x000fe20000000000 */
[----:B------:R-:W-:Y:S01]  /*4810*/  FMUL R102, R102, R23 ;  /* 0x0000001766667220 */ /* 0x000fe20000400000 */
[----:B------:R-:W-:Y:S01]  /*4820*/  FMUL R23, R38, 0.5 ;  /* 0x3f00000026177820 */ /* 0x000fe20000400000 */
[----:B------:R-:W-:Y:S01]  /*4830*/  @P2 LOP3.LUT R25, R24, 0x80000000, R127, 0xb8, !PT ;  /* 0x8000000018192812 */ /* 0x000fe200078eb87f */
[----:B------:R-:W-:Y:S01]  /*4840*/  FMUL R24, R35, 0.5 ;  /* 0x3f00000023187820 */ /* 0x000fe20000400000 */
[----:B------:R-:W-:Y:S01]  /*4850*/  FMUL R103, R103, R22 ;  /* 0x0000001667677220 */ /* 0x000fe20000400000 */
[----:B------:R-:W-:Y:S01]  /*4860*/  FMUL R22, R124, 0.5 ;  /* 0x3f0000007c167820 */ /* 0x000fe20000400000 */
[----:B------:R-:W-:Y:S01]  /*4870*/  FMUL R30, R108, R37 ;  /* 0x000000256c1e7220 */ /* 0x000fe20000400000 */
[----:B------:R-:W-:Y:S01]  /*4880*/  FMUL R105, R105, R24 ;  /* 0x0000001869697220 */ /* 0x000fe20000400000 */
[----:B------:R-:W-:Y:S01]  /*4890*/  FMUL R24, R125, 0.5 ;  /* 0x3f0000007d187820 */ /* 0x000fe20000400000 */
[----:B------:R-:W-:Y:S01]  /*48a0*/  FADD R25, R25, 1 ;  /* 0x3f80000019197421 */ /* 0x000fe20000000000 */
[----:B------:R-:W-:Y:S01]  /*48b0*/  FMUL R23, R120, R23 ;  /* 0x0000001778177220 */ /* 0x000fe20000400000 */
[----:B------:R-:W-:Y:S01]  /*48c0*/  FMUL R121, R121, R26 ;  /* 0x0000001a79797220 */ /* 0x000fe20000400000 */
[----:B------:R-:W-:Y:S01]  /*48d0*/  FMUL R115, R115, R24 ;  /* 0x0000001873737220 */ /* 0x000fe20000400000 */
[----:B------:R-:W-:Y:S01]  /*48e0*/  FMUL R24, R25, R22 ;  /* 0x0000001619187220 */ /* 0x000fe20000400000 */
[----:B------:R-:W-:-:S02]  /*48f0*/  LEA R22, R92, UR51, 0x1 ;  /* 0x000000335c167c11 */ /* 0x000fc4000f8e08ff */
[----:B------:R-:W-:Y:S02]  /*4900*/  F2FP.F16.F32.PACK_AB R25, R116, R39 ;  /* 0x000000277419723e */ /* 0x000fe400000000ff */
[----:B------:R-:W-:Y:S02]  /*4910*/  F2FP.F16.F32.PACK_AB R26, R101, R100 ;  /* 0x00000064651a723e */ /* 0x000fe400000000ff */
[----:B------:R-:W-:Y:S02]  /*4920*/  F2FP.F16.F32.PACK_AB R27, R103, R102 ;  /* 0x00000066671b723e */ /* 0x000fe400000000ff */
[----:B------:R-:W-:Y:S02]  /*4930*/  F2FP.F16.F32.PACK_AB R30, R23, R30 ;  /* 0x0000001e171e723e */ /* 0x000fe400000000ff */
[----:B------:R-:W-:Y:S02]  /*4940*/  F2FP.F16.F32.PACK_AB R24, R115, R24 ;  /* 0x000000187318723e */ /* 0x000fe400000000ff */
[----:B------:R-:W-:-:S02]  /*4950*/  F2FP.F16.F32.PACK_AB R28, R105, R28 ;  /* 0x0000001c691c723e */ /* 0x000fc400000000ff */
[----:B------:R-:W-:Y:S01]  /*4960*/  F2FP.F16.F32.PACK_AB R31, R121, R36 ;  /* 0x00000024791f723e */ /* 0x000fe200000000ff */
[----:B------:R1:W-:Y:S01]  /*4970*/  STSM.16.M88.4 [R22+0x200], R24 ;  /* 0x0002001816007844 */ /* 0x0003e20000000200 */
[----:B------:R-:W-:Y:S02]  /*4980*/  LEA R23, R97, R22, 0x1 ;  /* 0x0000001661177211 */ /* 0x000fe400078e08ff */
[----:B------:R-:W-:-:S03]  /*4990*/  ISETP.GT.U32.AND P2, PT, R96, 0x3e, PT ;  /* 0x0000003e6000780c */ /* 0x000fc60003f44070 */
[----:B------:R1:W-:Y:S01]  /*49a0*/  STSM.16.M88.4 [R23+0x200], R28 ;  /* 0x0002001c17007844 */ /* 0x0003e20000000200 */
[----:B------:R-:W-:Y:S01]  /*49b0*/  @!PT LDS RZ, [RZ] ;  /* 0x00000000fffff984 */ /* 0x000fe20000000800 */
[----:B------:R-:W-:Y:S01]  /*49c0*/  @!PT LDS RZ, [RZ] ;  /* 0x00000000fffff984 */ /* 0x000fe20000000800 */
[----:B------:R-:W-:Y:S01]  /*49d0*/  @!PT LDS RZ, [RZ] ;  /* 0x00000000fffff984 */ /* 0x000fe20000000800 */
[----:B------:R-:W-:Y:S01]  /*49e0*/  @!PT LDS RZ, [RZ] ;  /* 0x00000000fffff984 */ /* 0x000fe20000000800 */
[----:B------:R2:W-:Y:S06]  /*49f0*/  MEMBAR.ALL.CTA ;  /* 0x0000000000007992 */ /* 0x0005ec0000008000 */
[----:B--2---:R-:W2:Y:S02]  /*4a00*/  FENCE.VIEW.ASYNC.S ;  /* 0x00000000000073c6 */ /* 0x004ea40000000000 */
[----:B--2---:R-:W-:Y:S06]  /*4a10*/  BAR.SYNC.DEFER_BLOCKING 0x1, 0x100 ;  /* 0x0044000000007b1d */ /* 0x004fec0000010000 */
[----:B------:R-:W-:Y:S05]  /*4a20*/  @P2 BRA `(.L_x_56) ;  /* 0x0000000000182947 */ /* 0x000fea0003800000 */
[----:B------:R-:W-:Y:S02]  /*4a30*/  UIADD3 UR4, UP0, UR54, 0x4f0, URZ ;  /* 0x000004f036047890 */ /* 0x000fe4000ff1e03f */
[----:B------:R-:W-:Y:S02]  /*4a40*/  UIADD3 UR44, UR51, 0x200, URZ ;  /* 0x00000200332c7890 */ /* 0x000fe4000fffe03f */
[----:B------:R-:W-:-:S09]  /*4a50*/  UIADD3.X UR5, URZ, UR55, URZ, UP0, !UPT ;  /* 0x000000373f057290 */ /* 0x000fd200087fe43f */
[----:B------:R2:W-:Y:S01]  /*4a60*/  UTMASTG.3D [UR44], [UR4] ;  /* 0x0000002c040073b5 */ /* 0x0005e20008010000 */
[----:B------:R0:W-:Y:S01]  /*4a70*/  UTMACMDFLUSH ;  /* 0x00000000000079b7 */ /* 0x0001e20000000000 */
[----:B--2---:R-:W-:-:S04]  /*4a80*/  DEPBAR.LE SB0, 0x1 ;  /* 0x000080400000791a */ /* 0x004fc80000000000 */
.L_x_56:
[----:B------:R-:W-:Y:S05]  /*4a90*/  BSYNC B0 ;  /* 0x0000000000007941 */ /* 0x000fea0003800000 */
.L_x_55:
[----:B------:R-:W-:Y:S01]  /*4aa0*/  BAR.SYNC.DEFER_BLOCKING 0x1, 0x100 ;  /* 0x0044000000007b1d */ /* 0x000fe20000010000 */
[----:B------:R-:W-:Y:S01]  /*4ab0*/  ISETP.NE.AND P3, PT, RZ, UR41, PT ;  /* 0x00000029ff007c0c */ /* 0x000fe2000bf65270 */
[----:B-1----:R-:W-:-:S12]  /*4ac0*/  VIADD R24, R22, 0x200 ;  /* 0x0000020016187836 */ /* 0x002fd80000000000 */
[----:B------:R-:W-:Y:S05]  /*4ad0*/  @!P3 BRA `(.L_x_57) ;  /* 0x000000000034b947 */ /* 0x000fea0003800000 */
[----:B------:R-:W-:Y:S04]  /*4ae0*/  BSSY B0, `(.L_x_58) ;  /* 0x0000009000007945 */ /* 0x000fe80003800000 */
[----:B------:R-:W-:Y:S05]  /*4af0*/  @P0 BRA `(.L_x_59) ;  /* 0x00000000001c0947 */ /* 0x000fea0003800000 */
[----:B------:R-:W-:-:S13]  /*4b00*/  ISETP.NE.AND P3, PT, R111, 0x3, PT ;  /* 0x000000036f00780c */ /* 0x000fda0003f65270 */
[----:B------:R-:W-:Y:S05]  /*4b10*/  @!P3 BRA `(.L_x_60) ;  /* 0x000000000004b947 */ /* 0x000fea0003800000 */
[----:B------:R-:W-:Y:S01]  /*4b20*/  BPT.TRAP 0x1 ;  /* 0x000000040000795c */ /* 0x000fe20000300000 */
.L_x_60:
[----:B------:R-:W-:-:S04]  /*4b30*/  ULEA UR4, UR40, UR51, 0x3 ;  /* 0x0000003328047291 */ /* 0x000fc8000f8e183f */
[----:B------:R-:W-:-:S04]  /*4b40*/  UIADD3 UR4, UR4, 0x80, URZ ;  /* 0x0000008004047890 */ /* 0x000fc8000fffe03f */
[----:B------:R-:W-:-:S09]  /*4b50*/  UPRMT UR4, UR50, 0x654, UR4 ;  /* 0x0000065432047896 */ /* 0x000fd20008000004 */
[----:B------:R-:W-:Y:S03]  /*4b60*/  SYNCS.ARRIVE.TRANS64.RED.A1T0 RZ, [UR4], RZ ;  /* 0x000000ffffff79a7 */ /* 0x000fe60008100404 */
.L_x_59:
[----:B------:R-:W-:Y:S05]  /*4b70*/  BSYNC B0 ;  /* 0x0000000000007941 */ /* 0x000fea0003800000 */
.L_x_58:
[----:B------:R-:W-:-:S04]  /*4b80*/  UIADD3 UR40, UR40, 0x1, URZ ;  /* 0x0000000128287890 */ /* 0x000fc8000fffe03f */
[----:B------:R-:W-:-:S04]  /*4b90*/  UISETP.NE.AND UP0, UPT, UR40, 0x4, UPT ;  /* 0x000000042800788c */ /* 0x000fc8000bf05270 */
[----:B------:R-:W-:-:S12]  /*4ba0*/  USEL UR40, UR40, URZ, UP0 ;  /* 0x0000003f28287287 */ /* 0x000fd80008000000 */
.L_x_57:
[----:B------:R-:W-:Y:S04]  /*4bb0*/  BSSY B0, `(.L_x_61) ;  /* 0x0000011000007945 */ /* 0x000fe80003800000 */
[----:B------:R-:W-:Y:S05]  /*4bc0*/  @P0 BRA `(.L_x_62) ;  /* 0x00000000003c0947 */ /* 0x000fea0003800000 */
[----:B------:R-:W-:-:S13]  /*4bd0*/  ISETP.NE.AND P3, PT, R111, 0x3, PT ;  /* 0x000000036f00780c */ /* 0x000fda0003f65270 */
[----:B------:R-:W-:Y:S05]  /*4be0*/  @!P3 BRA `(.L_x_63) ;  /* 0x000000000004b947 */ /* 0x000fea0003800000 */
[----:B------:R-:W-:Y:S01]  /*4bf0*/  BPT.TRAP 0x1 ;  /* 0x000000040000795c */ /* 0x000fe20000300000 */
.L_x_63:
[C---:B------:R-:W-:Y:S01]  /*4c00*/  LEA R27, R21.reuse, UR51, 0x3 ;  /* 0x00000033151b7c11 */ /* 0x040fe2000f8e18ff */
[----:B------:R-:W-:Y:S01]  /*4c10*/  @!P4 IMAD R26, R21, 0x2000, R24 ;  /* 0x00002000151ac824 */ /* 0x000fe200078e0218 */
[----:B------:R-:W-:Y:S01]  /*4c20*/  SHF.L.U32 R28, R95, 0x1f, RZ ;  /* 0x0000001f5f1c7819 */ /* 0x000fe200000006ff */
[----:B------:R-:W-:Y:S03]  /*4c30*/  BSSY B1, `(.L_x_64) ;  /* 0x0000004000017945 */ /* 0x000fe60003800000 */
[----:B------:R-:W1:Y:S01]  /*4c40*/  SYNCS.PHASECHK.TRANS64.TRYWAIT P3, [R27+URZ+0x60], R28 ;  /* 0x0000601c1b0075a7 */ /* 0x000e62000806017f */
[----:B------:R-:W-:Y:S01]  /*4c50*/  @!P4 LEA R25, R97, R26, 0x1 ;  /* 0x0000001a6119c211 */ /* 0x000fe200078e08ff */
[----:B-1----:R-:W-:Y:S06]  /*4c60*/  @!P3 BRA `(.L_x_65) ;  /* 0x00000090006cb947 */ /* 0x002fec0003800000 */
.L_x_170:
[----:B------:R-:W-:Y:S05]  /*4c70*/  BSYNC B1 ;  /* 0x0000000000017941 */ /* 0x000fea0003800000 */
.L_x_64:
[----:B------:R-:W-:Y:S05]  /*4c80*/  @!P4 WARPSYNC.ALL ;  /* 0x000000000000c948 */ /* 0x000fea0003800000 */
[----:B------:R2:W3:Y:S01]  /*4c90*/  @!P4 LDSM.16.M88.4 R8, [R26] ;  /* 0x000000001a08c83b */ /* 0x0004e20000000200 */
[----:B------:R-:W-:-:S03]  /*4ca0*/  VIADD R21, R21, 0x1 ;  /* 0x0000000115157836 */ /* 0x000fc60000000000 */
[----:B------:R2:W4:Y:S04]  /*4cb0*/  @!P4 LDSM.16.M88.4 R4, [R25] ;  /* 0x000000001904c83b */ /* 0x0005280000000200 */
.L_x_62:
[----:B------:R-:W-:Y:S05]  /*4cc0*/  BSYNC B0 ;  /* 0x0000000000007941 */ /* 0x000fea0003800000 */
.L_x_61:
[--C-:B--23--:R-:W-:Y:S02]  /*4cd0*/  HADD2.F32 R26, -RZ, R9.reuse.H0_H0 ;  /* 0x20000009ff1a7230 */ /* 0x10cfe40000004100 */
[C---:B------:R-:W-:Y:S01]  /*4ce0*/  FMUL R25, R93.reuse, R42 ;  /* 0x0000002a5d197220 */ /* 0x040fe20000400000 */
[----:B-1----:R-:W-:Y:S02]  /*4cf0*/  HADD2.F32 R28, -RZ, R9.H1_H1 ;  /* 0x30000009ff1c7230 */ /* 0x002fe40000004100 */
[C---:B------:R-:W-:Y:S01]  /*4d00*/  FMUL R43, R93.reuse, R43 ;  /* 0x0000002b5d2b7220 */ /* 0x040fe20000400000 */
[C---:B------:R-:W-:Y:S01]  /*4d10*/  FMUL R45, R93.reuse, R45 ;  /* 0x0000002d5d2d7220 */ /* 0x040fe20000400000 */
[C---:B------:R-:W-:Y:S01]  /*4d20*/  FFMA R25, R94.reuse, R26, R25 ;  /* 0x0000001a5e197223 */ /* 0x040fe20000000019 */
[C---:B------:R-:W-:Y:S01]  /*4d30*/  FMUL R47, R93.reuse, R47 ;  /* 0x0000002f5d2f7220 */ /* 0x040fe20000400000 */
[----:B------:R-:W-:Y:S01]  /*4d40*/  FFMA R26, R94, R28, R43 ;  /* 0x0000001c5e1a7223 */ /* 0x000fe2000000002b */
[----:B------:R-:W-:Y:S01]  /*4d50*/  FMUL R49, R93, R49 ;  /* 0x000000315d317220 */ /* 0x000fe20000400000 */
[----:B------:R-:W-:Y:S01]  /*4d60*/  FMUL R42, R25, 0.70710676908493041992 ;  /* 0x3f3504f3192a7820 */ /* 0x000fe20000400000 */
[C---:B------:R-:W-:Y:S01]  /*4d70*/  FMUL R51, R93.reuse, R51 ;  /* 0x000000335d337220 */ /* 0x040fe20000400000 */
[----:B------:R-:W-:Y:S01]  /*4d80*/  FMUL R33, R26, 0.70710676908493041992 ;  /* 0x3f3504f31a217820 */ /* 0x000fe20000400000 */
[----:B------:R-:W-:Y:S01]  /*4d90*/  FMUL R53, R93, R53 ;  /* 0x000000355d357220 */ /* 0x000fe20000400000 */
[C---:B------:R-:W-:Y:S01]  /*4da0*/  FMUL R27, R42.reuse, R42 ;  /* 0x0000002a2a1b7220 */ /* 0x040fe20000400000 */
[C---:B------:R-:W-:Y:S01]  /*4db0*/  FSETP.GE.AND P3, PT, |R42|.reuse, 1.0029599666595458984, PT ;  /* 0x3f8060fe2a00780b */ /* 0x040fe20003f66200 */
[C---:B------:R-:W-:Y:S01]  /*4dc0*/  FMUL R29, R33.reuse, R33 ;  /* 0x00000021211d7220 */ /* 0x040fe20000400000 */
[----:B------:R-:W-:Y:S01]  /*4dd0*/  FSETP.GE.AND P5, PT, |R33|, 1.0029599666595458984, PT ;  /* 0x3f8060fe2100780b */ /* 0x000fe20003fa6200 */
[----:B----4-:R-:W-:Y:S01]  /*4de0*/  HADD2.F32 R108, -RZ, R7.H1_H1 ;  /* 0x30000007ff6c7230 */ /* 0x010fe20000004100 */
[----:B------:R-:W-:Y:S01]  /*4df0*/  FSEL R27, |R42|, R27, P3 ;  /* 0x0000001b2a1b7208 */ /* 0x000fe20001800200 */
[C---:B------:R-:W-:Y:S01]  /*4e00*/  FMUL R55, R93.reuse, R55 ;  /* 0x000000375d377220 */ /* 0x040fe20000400000 */
[----:B------:R-:W-:Y:S01]  /*4e10*/  FSEL R28, R0, 8.4834944573231041431e-05, P3 ;  /* 0x38b1e96a001c7808 */ /* 0x000fe20001800000 */
[----:B------:R-:W-:Y:S01]  /*4e20*/  FMUL R41, R93, R41 ;  /* 0x000000295d297220 */ /* 0x000fe20000400000 */
[----:B------:R-:W-:Y:S01]  /*4e30*/  FSEL R30, -R3, -0.00082130916416645050049, P3 ;  /* 0xba574d20031e7808 */ /* 0x000fe20001800100 */
[----:B------:R-:W-:Y:S01]  /*4e40*/  FFMA R108, R94, R108, R55 ;  /* 0x0000006c5e6c7223 */ /* 0x000fe20000000037 */
[----:B------:R-:W-:Y:S01]  /*4e50*/  FSEL R32, R12, 0.0052134888246655464172, P3 ;  /* 0x3baad5ea0c207808 */ /* 0x000fe20001800000 */
[----:B------:R-:W-:Y:S05]  /*4e60*/  WARPSYNC.ALL ;  /* 0x0000000000007948 */ /* 0x000fea0003800000 */
[----:B------:R-:W-:Y:S01]  /*4e70*/  FSEL R29, |R33|, R29, P5 ;  /* 0x0000001d211d7208 */ /* 0x000fe20002800200 */
[----:B------:R-:W-:Y:S01]  /*4e80*/  FFMA R28, R27, R28, R30 ;  /* 0x0000001c1b1c7223 */ /* 0x000fe2000000001e */
[----:B------:R-:W-:Y:S01]  /*4e90*/  FSEL R34, R0, 8.4834944573231041431e-05, P5 ;  /* 0x38b1e96a00227808 */ /* 0x000fe20002800000 */
[----:B------:R-:W-:Y:S01]  /*4ea0*/  FMUL R116, R108, 0.70710676908493041992 ;  /* 0x3f3504f36c747820 */ /* 0x000fe20000400000 */
[----:B------:R-:W-:Y:S01]  /*4eb0*/  FSEL R36, -R3, -0.00082130916416645050049, P5 ;  /* 0xba574d2003247808 */ /* 0x000fe20002800100 */
[----:B------:R-:W-:Y:S01]  /*4ec0*/  FFMA R28, R27, R28, R32 ;  /* 0x0000001c1b1c7223 */ /* 0x000fe20000000020 */
[----:B------:R-:W-:Y:S01]  /*4ed0*/  FSEL R30, -R13, -0.026868773624300956726, P3 ;  /* 0xbcdc1be70d1e7808 */ /* 0x000fe20001800100 */
[----:B------:R-:W-:Y:S01]  /*4ee0*/  BSSY B0, `(.L_x_66) ;  /* 0x00001bc000007945 */ /* 0x000fe20003800000 */
        /* <DEDUP_REMOVED lines=16> */
[----:B------:R-:W-:Y:S01]  /*4ff0*/  FSEL R31, R20, 0.12837915122509002686, P5 ;  /* 0x3e0375d3141f7808 */ /* 0x000fe20002800000 */
[----:B------:R-:W-:Y:S01]  /*5000*/  FFMA R34, R29, R34, R36 ;  /* 0x000000221d227223 */ /* 0x000fe20000000024 */
[----:B------:R-:W-:Y:S01]  /*5010*/  FSEL R28, -|R33|, R33, P5 ;  /* 0x00000021211c7208 */ /* 0x000fe20002800300 */
[----:B------:R-:W-:-:S02]  /*5020*/  FFMA R27, R27, R30, R30 ;  /* 0x0000001e1b1b7223 */ /* 0x000fc4000000001e */
[----:B------:R-:W-:Y:S01]  /*5030*/  FFMA R31, R29, R34, R31 ;  /* 0x000000221d1f7223 */ /* 0x000fe2000000001f */
[----:B------:R-:W-:Y:S01]  /*5040*/  FMUL R29, R93, R44 ;  /* 0x0000002c5d1d7220 */ /* 0x000fe20000400000 */
[----:B------:R-:W1:Y:S01]  /*5050*/  @P3 MUFU.EX2 R30, R27 ;  /* 0x0000001b001e3308 */ /* 0x000e620000000800 */
[--C-:B------:R-:W-:Y:S02]  /*5060*/  HADD2.F32 R34, -RZ, R10.reuse.H1_H1 ;  /* 0x3000000aff227230 */ /* 0x100fe40000004100 */
[----:B------:R-:W-:Y:S01]  /*5070*/  FFMA R28, R31, R28, R28 ;  /* 0x0000001c1f1c7223 */ /* 0x000fe2000000001c */
[----:B------:R-:W-:-:S04]  /*5080*/  HADD2.F32 R31, -RZ, R10.H0_H0 ;  /* 0x2000000aff1f7230 */ /* 0x000fc80000004100 */
[----:B------:R-:W2:Y:S01]  /*5090*/  @P5 MUFU.EX2 R32, R28 ;  /* 0x0000001c00205308 */ /* 0x000ea20000000800 */
[----:B------:R-:W-:-:S04]  /*50a0*/  FFMA R29, R94, R31, R29 ;  /* 0x0000001f5e1d7223 */ /* 0x000fc8000000001d */
[----:B------:R-:W-:Y:S01]  /*50b0*/  FMUL R100, R29, 0.70710676908493041992 ;  /* 0x3f3504f31d647820 */ /* 0x000fe20000400000 */
[----:B-1----:R-:W-:Y:S01]  /*50c0*/  @P3 FADD R31, -R30, 1 ;  /* 0x3f8000001e1f3421 */ /* 0x002fe20000000100 */
[----:B------:R-:W-:-:S04]  /*50d0*/  FFMA R30, R94, R34, R45 ;  /* 0x000000225e1e7223 */ /* 0x000fc8000000002d */
[----:B------:R-:W-:Y:S01]  /*50e0*/  @P3 LOP3.LUT R27, R31, 0x80000000, R42, 0xb8, !PT ;  /* 0x800000001f1b3812 */ /* 0x000fe200078eb82a */
[C---:B------:R-:W-:Y:S01]  /*50f0*/  FMUL R31, R100.reuse, R100 ;  /* 0x00000064641f7220 */ /* 0x040fe20000400000 */
[----:B------:R-:W-:Y:S01]  /*5100*/  FSETP.GE.AND P3, PT, |R100|, 1.0029599666595458984, PT ;  /* 0x3f8060fe6400780b */ /* 0x000fe20003f66200 */
[----:B--2---:R-:W-:Y:S01]  /*5110*/  @P5 FADD R32, -R32, 1 ;  /* 0x3f80000020205421 */ /* 0x004fe20000000100 */
[----:B------:R-:W-:Y:S01]  /*5120*/  FMUL R37, R30, 0.70710676908493041992 ;  /* 0x3f3504f31e257820 */ /* 0x000fe20000400000 */
[----:B------:R-:W-:Y:S01]  /*5130*/  FADD R27, R27, 1 ;  /* 0x3f8000001b1b7421 */ /* 0x000fe20000000000 */
[----:B------:R-:W-:Y:S02]  /*5140*/  FSEL R31, |R100|, R31, P3 ;  /* 0x0000001f641f7208 */ /* 0x000fe40001800200 */
[----:B------:R-:W-:Y:S01]  /*5150*/  @P5 LOP3.LUT R28, R32, 0x80000000, R33, 0xb8, !PT ;  /* 0x80000000201c5812 */ /* 0x000fe200078eb821 */
[----:B------:R-:W-:Y:S01]  /*5160*/  FMUL R33, R37, R37 ;  /* 0x0000002525217220 */ /* 0x000fe20000400000 */
[----:B------:R-:W-:-:S02]  /*5170*/  FSEL R32, R0, 8.4834944573231041431e-05, P3 ;  /* 0x38b1e96a00207808 */ /* 0x000fc40001800000 */
[----:B------:R-:W-:Y:S01]  /*5180*/  FSEL R34, -R3, -0.00082130916416645050049, P3 ;  /* 0xba574d2003227808 */ /* 0x000fe20001800100 */
[----:B------:R-:W-:Y:S01]  /*5190*/  FADD R28, R28, 1 ;  /* 0x3f8000001c1c7421 */ /* 0x000fe20000000000 */
[----:B------:R-:W-:Y:S02]  /*51a0*/  FSETP.GE.AND P5, PT, |R37|, 1.0029599666595458984, PT ;  /* 0x3f8060fe2500780b */ /* 0x000fe40003fa6200 */
[----:B------:R-:W-:Y:S01]  /*51b0*/  FSEL R36, -R13, -0.026868773624300956726, P3 ;  /* 0xbcdc1be70d247808 */ /* 0x000fe20001800100 */
[----:B------:R-:W-:Y:S01]  /*51c0*/  FFMA R32, R31, R32, R34 ;  /* 0x000000201f207223 */ /* 0x000fe20000000022 */
[----:B------:R-:W-:Y:S02]  /*51d0*/  FSEL R34, R12, 0.0052134888246655464172, P3 ;  /* 0x3baad5ea0c227808 */ /* 0x000fe40001800000 */
[----:B------:R-:W-:Y:S02]  /*51e0*/  FSEL R33, |R37|, R33, P5 ;  /* 0x0000002125217208 */ /* 0x000fe40002800200 */
[----:B------:R-:W-:Y:S01]  /*51f0*/  FSEL R38, R0, 8.4834944573231041431e-05, P5 ;  /* 0x38b1e96a00267808 */ /* 0x000fe20002800000 */
[----:B------:R-:W-:Y:S01]  /*5200*/  FFMA R32, R31, R32, R34 ;  /* 0x000000201f207223 */ /* 0x000fe20000000022 */
[----:B------:R-:W-:-:S02]  /*5210*/  FSEL R42, -R3, -0.00082130916416645050049, P5 ;  /* 0xba574d20032a7808 */ /* 0x000fc40002800100 */
[----:B------:R-:W-:Y:S01]  /*5220*/  FSEL R44, R12, 0.0052134888246655464172, P5 ;  /* 0x3baad5ea0c2c7808 */ /* 0x000fe20002800000 */
[----:B------:R-:W-:Y:S01]  /*5230*/  FFMA R32, R31, R32, R36 ;  /* 0x000000201f207223 */ /* 0x000fe20000000024 */
[C---:B------:R-:W-:Y:S01]  /*5240*/  FSEL R34, R14.reuse, 0.11284004896879196167, P3 ;  /* 0x3de718af0e227808 */ /* 0x040fe20001800000 */
[----:B------:R-:W-:Y:S01]  /*5250*/  FFMA R38, R33, R38, R42 ;  /* 0x0000002621267223 */ /* 0x000fe2000000002a */
[----:B------:R-:W-:Y:S02]  /*5260*/  FSEL R42, -R13, -0.026868773624300956726, P5 ;  /* 0xbcdc1be70d2a7808 */ /* 0x000fe40002800100 */
[----:B------:R-:W-:Y:S01]  /*5270*/  FSEL R36, R15, -0.37612664699554443359, P3 ;  /* 0xbec093ac0f247808 */ /* 0x000fe20001800000 */
[----:B------:R-:W-:Y:S01]  /*5280*/  FFMA R38, R33, R38, R44 ;  /* 0x0000002621267223 */ /* 0x000fe2000000002c */
[----:B------:R-:W-:Y:S01]  /*5290*/  FFMA R32, R31, R32, R34 ;  /* 0x000000201f207223 */ /* 0x000fe20000000022 */
[----:B------:R-:W-:Y:S02]  /*52a0*/  FSEL R44, R14, 0.11284004896879196167, P5 ;  /* 0x3de718af0e2c7808 */ /* 0x000fe40002800000 */
        /* <DEDUP_REMOVED lines=179> */
[C---:B------:R-:W-:Y:S01]  /*5de0*/  FMUL R103, R48.reuse, 0.70710676908493041992 ;  /* 0x3f3504f330677820 */ /* 0x040fe20000400000 */
[----:B------:R-:W-:Y:S01]  /*5df0*/  FADD R45, R45, 1 ;  /* 0x3f8000002d2d7421 */ /* 0x000fe20000000000 */
[----:B------:R-:W-:Y:S01]  /*5e00*/  FSEL R49, |R101|, R49, P3 ;  /* 0x0000003165317208 */ /* 0x000fe20001800200 */
[----:B------:R-:W-:Y:S01]  /*5e10*/  FMUL R48, R48, 0.5 ;  /* 0x3f00000030307820 */ /* 0x000fe20000400000 */
        /* <DEDUP_REMOVED lines=13> */
[----:B------:R-:W-:Y:S01]  /*5ef0*/  FSEL R52, R14, 0.11284004896879196167, P3 ;  /* 0x3de718af0e347808 */ /* 0x000fe20001800000 */
[----:B------:R-:W-:Y:S01]  /*5f00*/  FFMA R50, R49, R50, R100 ;  /* 0x0000003231327223 */ /* 0x000fe20000000064 */
[----:B------:R-:W-:Y:S01]  /*5f10*/  FSEL R106, R12, 0.0052134888246655464172, P5 ;  /* 0x3baad5ea0c6a7808 */ /* 0x000fe20002800000 */
[----:B------:R-:W-:Y:S01]  /*5f20*/  FFMA R102, R51, R102, R104 ;  /* 0x0000006633667223 */ /* 0x000fe20000000068 */
[----:B------:R-:W-:Y:S01]  /*5f30*/  FSEL R100, R15, -0.37612664699554443359, P3 ;  /* 0xbec093ac0f647808 */ /* 0x000fe20001800000 */
[----:B------:R-:W-:Y:S01]  /*5f40*/  FFMA R50, R49, R50, R52 ;  /* 0x0000003231327223 */ /* 0x000fe20000000034 */
[----:B------:R-:W-:Y:S01]  /*5f50*/  FSEL R104, -R13, -0.026868773624300956726, P5 ;  /* 0xbcdc1be70d687808 */ /* 0x000fe20002800100 */
[----:B------:R-:W-:Y:S01]  /*5f60*/  FFMA R102, R51, R102, R106 ;  /* 0x0000006633667223 */ /* 0x000fe2000000006a */
[----:B------:R-:W-:Y:S01]  /*5f70*/  FSEL R52, R20, 0.12837915122509002686, P3 ;  /* 0x3e0375d314347808 */ /* 0x000fe20001800000 */
[----:B------:R-:W-:Y:S01]  /*5f80*/  FFMA R50, R49, R50, R100 ;  /* 0x0000003231327223 */ /* 0x000fe20000000064 */
[----:B------:R-:W-:Y:S01]  /*5f90*/  FSEL R106, R14, 0.11284004896879196167, P5 ;  /* 0x3de718af0e6a7808 */ /* 0x000fe20002800000 */
[----:B------:R-:W-:Y:S01]  /*5fa0*/  FFMA R102, R51, R102, R104 ;  /* 0x0000006633667223 */ /* 0x000fe20000000068 */
[----:B------:R-:W-:Y:S01]  /*5fb0*/  FSEL R100, -|R101|, R101, P3 ;  /* 0x0000006565647208 */ /* 0x000fe20001800300 */
[----:B------:R-:W-:Y:S01]  /*5fc0*/  FFMA R49, R49, R50, R52 ;  /* 0x0000003231317223 */ /* 0x000fe20000000034 */
[----:B------:R-:W-:Y:S01]  /*5fd0*/  FSEL R104, R15, -0.37612664699554443359, P5 ;  /* 0xbec093ac0f687808 */ /* 0x000fe20002800000 */
[----:B------:R-:W-:Y:S01]  /*5fe0*/  FFMA R102, R51, R102, R106 ;  /* 0x0000006633667223 */ /* 0x000fe2000000006a */
[----:B------:R-:W-:Y:S01]  /*5ff0*/  FSEL R53, R20, 0.12837915122509002686, P5 ;  /* 0x3e0375d314357808 */ /* 0x000fe20002800000 */
[----:B------:R-:W-:Y:S01]  /*6000*/  FFMA R49, R49, R100, R100 ;  /* 0x0000006431317223 */ /* 0x000fe20000000064 */
[----:B------:R-:W-:Y:S01]  /*6010*/  FSEL R50, -|R103|, R103, P5 ;  /* 0x0000006767327208 */ /* 0x000fe20002800300 */
[----:B------:R-:W-:Y:S01]  /*6020*/  FFMA R102, R51, R102, R104 ;  /* 0x0000006633667223 */ /* 0x000fe20000000068 */
[--C-:B------:R-:W-:Y:S01]  /*6030*/  HADD2.F32 R106, -RZ, R8.reuse.H1_H1 ;  /* 0x30000008ff6a7230 */ /* 0x100fe20000004100 */
[----:B------:R-:W1:Y:S01]  /*6040*/  @P3 MUFU.EX2 R52, R49 ;  /* 0x0000003100343308 */ /* 0x000e620000000800 */
[----:B------:R-:W-:-:S02]  /*6050*/  HADD2.F32 R104, -RZ, R8.H0_H0 ;  /* 0x20000008ff687230 */ /* 0x000fc40000004100 */
[----:B------:R-:W-:Y:S01]  /*6060*/  FFMA R51, R51, R102, R53 ;  /* 0x0000006633337223 */ /* 0x000fe20000000035 */
[----:B------:R-:W-:Y:S01]  /*6070*/  FMUL R53, R93, R54 ;  /* 0x000000365d357220 */ /* 0x000fe20000400000 */
[----:B------:R-:W-:Y:S01]  /*6080*/  FMUL R54, R116, R116 ;  /* 0x0000007474367220 */ /* 0x000fe20000400000 */
[----:B------:R-:W-:Y:S01]  /*6090*/  FFMA R106, R94, R106, R41 ;  /* 0x0000006a5e6a7223 */ /* 0x000fe20000000029 */
[----:B------:R-:W-:Y:S01]  /*60a0*/  FFMA R51, R51, R50, R50 ;  /* 0x0000003233337223 */ /* 0x000fe20000000032 */
[----:B------:R-:W-:Y:S02]  /*60b0*/  HADD2.F32 R50, -RZ, R7.H0_H0 ;  /* 0x20000007ff327230 */ /* 0x000fe40000004100 */
[----:B------:R-:W-:Y:S01]  /*60c0*/  FMUL R41, R93, R40 ;  /* 0x000000285d297220 */ /* 0x000fe20000400000 */
[----:B------:R-:W-:Y:S01]  /*60d0*/  FMUL R109, R106, 0.70710676908493041992 ;  /* 0x3f3504f36a6d7820 */ /* 0x000fe20000400000 */
[----:B------:R-:W2:Y:S01]  /*60e0*/  @P5 MUFU.EX2 R100, R51 ;  /* 0x0000003300645308 */ /* 0x000ea20000000800 */
[C---:B------:R-:W-:Y:S01]  /*60f0*/  FFMA R50, R94.reuse, R50, R53 ;  /* 0x000000325e327223 */ /* 0x040fe20000000035 */
[----:B------:R-:W-:Y:S01]  /*6100*/  FFMA R104, R94, R104, R41 ;  /* 0x000000685e687223 */ /* 0x000fe20000000029 */
[----:B------:R-:W-:-:S02]  /*6110*/  FMUL R40, R109, R109 ;  /* 0x0000006d6d287220 */ /* 0x000fc40000400000 */
[----:B------:R-:W-:Y:S01]  /*6120*/  FMUL R115, R50, 0.70710676908493041992 ;  /* 0x3f3504f332737820 */ /* 0x000fe20000400000 */
[----:B-1----:R-:W-:-:S05]  /*6130*/  @P3 FADD R52, -R52, 1 ;  /* 0x3f80000034343421 */ /* 0x002fca0000000100 */
[----:B------:R-:W-:Y:S01]  /*6140*/  @P3 LOP3.LUT R49, R52, 0x80000000, R101, 0xb8, !PT ;  /* 0x8000000034313812 */ /* 0x000fe200078eb865 */
[C---:B------:R-:W-:Y:S01]  /*6150*/  FMUL R52, R115.reuse, R115 ;  /* 0x0000007373347220 */ /* 0x040fe20000400000 */
[----:B------:R-:W-:Y:S01]  /*6160*/  FSETP.GE.AND P3, PT, |R115|, 1.0029599666595458984, PT ;  /* 0x3f8060fe7300780b */ /* 0x000fe20003f66200 */
[----:B--2---:R-:W-:-:S03]  /*6170*/  @P5 FADD R100, -R100, 1 ;  /* 0x3f80000064645421 */ /* 0x004fc60000000100 */
[----:B------:R-:W-:Y:S01]  /*6180*/  FSEL R52, |R115|, R52, P3 ;  /* 0x0000003473347208 */ /* 0x000fe20001800200 */
[----:B------:R-:W-:Y:S01]  /*6190*/  FADD R49, R49, 1 ;  /* 0x3f80000031317421 */ /* 0x000fe20000000000 */
[----:B------:R-:W-:Y:S02]  /*61a0*/  FSEL R53, R0, 8.4834944573231041431e-05, P3 ;  /* 0x38b1e96a00357808 */ /* 0x000fe40001800000 */
[----:B------:R-:W-:Y:S02]  /*61b0*/  FSEL R55, -R3, -0.00082130916416645050049, P3 ;  /* 0xba574d2003377808 */ /* 0x000fe40001800100 */
        /* <DEDUP_REMOVED lines=10> */
[C---:B------:R-:W-:Y:S02]  /*6260*/  FSEL R101, -R13.reuse, -0.026868773624300956726, P3 ;  /* 0xbcdc1be70d657808 */ /* 0x040fe40001800100 */
[----:B------:R-:W-:Y:S01]  /*6270*/  FSEL R107, R12, 0.0052134888246655464172, P5 ;  /* 0x3baad5ea0c6b7808 */ /* 0x000fe20002800000 */
[----:B------:R-:W-:Y:S01]  /*6280*/  FFMA R103, R102, R103, R105 ;  /* 0x0000006766677223 */ /* 0x000fe20000000069 */
[----:B------:R-:W-:Y:S01]  /*6290*/  FSEL R55, R14, 0.11284004896879196167, P3 ;  /* 0x3de718af0e377808 */ /* 0x000fe20001800000 */
        /* <DEDUP_REMOVED lines=15> */
[----:B------:R-:W-:Y:S01]  /*6390*/  FMUL R107, R104, 0.70710676908493041992 ;  /* 0x3f3504f3686b7820 */ /* 0x000fe20000400000 */
[----:B------:R-:W-:Y:S01]  /*63a0*/  FFMA R100, R53, R54, R54 ;  /* 0x0000003635647223 */ /* 0x000fe20000000036 */
[----:B------:R-:W-:Y:S01]  /*63b0*/  FSEL R54, -|R116|, R116, P5 ;  /* 0x0000007474367208 */ /* 0x000fe20002800300 */
[----:B------:R-:W-:-:S02]  /*63c0*/  FFMA R101, R102, R101, R52 ;  /* 0x0000006566657223 */ /* 0x000fc40000000034 */
[----:B------:R-:W1:Y:S02]  /*63d0*/  @P3 MUFU.EX2 R52, R100 ;  /* 0x0000006400343308 */ /* 0x000e640000000800 */
[----:B------:R-:W-:-:S06]  /*63e0*/  FFMA R102, R101, R54, R54 ;  /* 0x0000003665667223 */ /* 0x000fcc0000000036 */
[----:B------:R-:W2:Y:S01]  /*63f0*/  @P5 MUFU.EX2 R53, R102 ;  /* 0x0000006600355308 */ /* 0x000ea20000000800 */
[----:B-1----:R-:W-:-:S05]  /*6400*/  @P3 FADD R52, -R52, 1 ;  /* 0x3f80000034343421 */ /* 0x002fca0000000100 */
[----:B------:R-:W-:Y:S02]  /*6410*/  @P3 LOP3.LUT R100, R52, 0x80000000, R115, 0xb8, !PT ;  /* 0x8000000034643812 */ /* 0x000fe400078eb873 */
[----:B------:R-:W-:Y:S01]  /*6420*/  FSETP.GE.AND P3, PT, |R109|, 1.0029599666595458984, PT ;  /* 0x3f8060fe6d00780b */ /* 0x000fe20003f66200 */
[----:B--2---:R-:W-:Y:S02]  /*6430*/  @P5 FADD R53, -R53, 1 ;  /* 0x3f80000035355421 */ /* 0x004fe40000000100 */
[----:B------:R-:W-:Y:S01]  /*6440*/  FADD R100, R100, 1 ;  /* 0x3f80000064647421 */ /* 0x000fe20000000000 */
[----:B------:R-:W-:Y:S01]  /*6450*/  FSEL R52, |R109|, R40, P3 ;  /* 0x000000286d347208 */ /* 0x000fe20001800200 */
[----:B------:R-:W-:Y:S01]  /*6460*/  FMUL R40, R107, R107 ;  /* 0x0000006b6b287220 */ /* 0x000fe20000400000 */
[----:B------:R-:W-:Y:S02]  /*6470*/  @P5 LOP3.LUT R102, R53, 0x80000000, R116, 0xb8, !PT ;  /* 0x8000000035665812 */ /* 0x000fe400078eb874 */
[----:B------:R-:W-:-:S02]  /*6480*/  FSEL R41, R0, 8.4834944573231041431e-05, P3 ;  /* 0x38b1e96a00297808 */ /* 0x000fc40001800000 */
[----:B------:R-:W-:Y:S01]  /*6490*/  FSEL R53, -R3, -0.00082130916416645050049, P3 ;  /* 0xba574d2003357808 */ /* 0x000fe20001800100 */
[----:B------:R-:W-:Y:S01]  /*64a0*/  FADD R102, R102, 1 ;  /* 0x3f80000066667421 */ /* 0x000fe20000000000 */
[C---:B------:R-:W-:Y:S02]  /*64b0*/  FSETP.GE.AND P5, PT, |R107|.reuse, 1.0029599666595458984, PT ;  /* 0x3f8060fe6b00780b */ /* 0x040fe40003fa6200 */
[----:B------:R-:W-:Y:S01]  /*64c0*/  FSEL R101, R12, 0.0052134888246655464172, P3 ;  /* 0x3baad5ea0c657808 */ /* 0x000fe20001800000 */
[----:B------:R-:W-:Y:S01]  /*64d0*/  FFMA R55, R52, R41, R53 ;  /* 0x0000002934377223 */ /* 0x000fe20000000035 */
[----:B------:R-:W-:Y:S02]  /*64e0*/  FSEL R40, |R107|, R40, P5 ;  /* 0x000000286b287208 */ /* 0x000fe40002800200 */
[----:B------:R-:W-:Y:S01]  /*64f0*/  FSEL R41, R0, 8.4834944573231041431e-05, P5 ;  /* 0x38b1e96a00297808 */ /* 0x000fe20002800000 */
[----:B------:R-:W-:Y:S01]  /*6500*/  FFMA R101, R52, R55, R101 ;  /* 0x0000003734657223 */ /* 0x000fe20000000065 */
[----:B------:R-:W-:-:S02]  /*6510*/  FSEL R53, -R3, -0.00082130916416645050049, P5 ;  /* 0xba574d2003357808 */ /* 0x000fc40002800100 */
        /* <DEDUP_REMOVED lines=21> */
[----:B------:R-:W-:Y:S02]  /*6670*/  FFMA R41, R40, R41, R52 ;  /* 0x0000002928297223 */ /* 0x000fe40000000034 */
[----:B------:R-:W1:Y:S02]  /*6680*/  @P3 MUFU.EX2 R52, R101 ;  /* 0x0000006500343308 */ /* 0x000e640000000800 */
[----:B------:R-:W-:-:S06]  /*6690*/  FFMA R41, R41, R54, R54 ;  /* 0x0000003629297223 */ /* 0x000fcc0000000036 */
[----:B------:R-:W2:Y:S01]  /*66a0*/  @P5 MUFU.EX2 R40, R41 ;  /* 0x0000002900285308 */ /* 0x000ea20000000800 */
[----:B-1----:R-:W-:-:S05]  /*66b0*/  @P3 FADD R52, -R52, 1 ;  /* 0x3f80000034343421 */ /* 0x002fca0000000100 */
[----:B------:R-:W-:Y:S01]  /*66c0*/  @P3 LOP3.LUT R101, R52, 0x80000000, R109, 0xb8, !PT ;  /* 0x8000000034653812 */ /* 0x000fe200078eb86d */
[----:B--2---:R-:W-:-:S04]  /*66d0*/  @P5 FADD R40, -R40, 1 ;  /* 0x3f80000028285421 */ /* 0x004fc80000000100 */
[----:B------:R-:W-:Y:S01]  /*66e0*/  FADD R101, R101, 1 ;  /* 0x3f80000065657421 */ /* 0x000fe20000000000 */
[----:B------:R-:W-:Y:S01]  /*66f0*/  @P5 LOP3.LUT R41, R40, 0x80000000, R107, 0xb8, !PT ;  /* 0x8000000028295812 */ /* 0x000fe200078eb86b */
[----:B------:R-:W-:Y:S01]  /*6700*/  FMUL R40, R25, 0.5 ;  /* 0x3f00000019287820 */ /* 0x000fe20000400000 */
[----:B------:R-:W-:Y:S01]  /*6710*/  FMUL R25, R26, 0.5 ;  /* 0x3f0000001a197820 */ /* 0x000fe20000400000 */
[----:B------:R-:W-:Y:S01]  /*6720*/  FMUL R26, R29, 0.5 ;  /* 0x3f0000001d1a7820 */ /* 0x000fe20000400000 */
[----:B------:R-:W-:Y:S01]  /*6730*/  FMUL R29, R30, 0.5 ;  /* 0x3f0000001e1d7820 */ /* 0x000fe20000400000 */
[----:B------:R-:W-:Y:S01]  /*6740*/  FMUL R40, R27, R40 ;  /* 0x000000281b287220 */ /* 0x000fe20000400000 */
[----:B------:R-:W-:Y:S01]  /*6750*/  FMUL R53, R28, R25 ;  /* 0x000000191c357220 */ /* 0x000fe20000400000 */
[----:B------:R-:W-:Y:S01]  /*6760*/  FMUL R30, R31, R26 ;  /* 0x0000001a1f1e7220 */ /* 0x000fe20000400000 */
[----:B------:R-:W-:Y:S01]  /*6770*/  FMUL R26, R33, 0.5 ;  /* 0x3f000000211a7820 */ /* 0x000fe20000400000 */
[----:B------:R-:W-:Y:S01]  /*6780*/  FMUL R28, R37, 0.5 ;  /* 0x3f000000251c7820 */ /* 0x000fe20000400000 */
[----:B------:R-:W-:Y:S01]  /*6790*/  FMUL R25, R34, 0.5 ;  /* 0x3f00000022197820 */ /* 0x000fe20000400000 */
[----:B------:R-:W-:Y:S01]  /*67a0*/  FMUL R31, R32, R29 ;  /* 0x0000001d201f7220 */ /* 0x000fe20000400000 */
[----:B------:R-:W-:Y:S01]  /*67b0*/  FMUL R35, R35, R26 ;  /* 0x0000001a23237220 */ /* 0x000fe20000400000 */
[----:B------:R-:W-:Y:S01]  /*67c0*/  FMUL R32, R39, R28 ;  /* 0x0000001c27207220 */ /* 0x000fe20000400000 */
[----:B------:R-:W-:Y:S01]  /*67d0*/  FMUL R36, R36, R25 ;  /* 0x0000001924247220 */ /* 0x000fe20000400000 */
[----:B------:R-:W-:Y:S01]  /*67e0*/  FMUL R26, R43, 0.5 ;  /* 0x3f0000002b1a7820 */ /* 0x000fe20000400000 */
        /* <DEDUP_REMOVED lines=9> */
[----:B------:R-:W-:Y:S01]  /*6880*/  FADD R41, R41, 1 ;  /* 0x3f80000029297421 */ /* 0x000fe20000000000 */
[----:B------:R-:W-:Y:S01]  /*6890*/  FMUL R25, R50, 0.5 ;  /* 0x3f00000032197820 */ /* 0x000fe20000400000 */
[----:B------:R-:W-:Y:S01]  /*68a0*/  FMUL R27, R108, 0.5 ;  /* 0x3f0000006c1b7820 */ /* 0x000fe20000400000 */
[----:B------:R-:W-:Y:S01]  /*68b0*/  FMUL R101, R101, R28 ;  /* 0x0000001c65657220 */ /* 0x000fe20000400000 */
[----:B------:R-:W-:Y:S01]  /*68c0*/  FMUL R26, R41, R26 ;  /* 0x0000001a291a7220 */ /* 0x000fe20000400000 */
[----:B------:R-:W-:Y:S01]  /*68d0*/  FMUL R100, R100, R25 ;  /* 0x0000001964647220 */ /* 0x000fe20000400000 */
[----:B------:R-:W-:Y:S01]  /*68e0*/  FMUL R27, R102, R27 ;  /* 0x0000001b661b7220 */ /* 0x000fe20000400000 */
[----:B------:R-:W-:-:S02]  /*68f0*/  F2FP.F16.F32.PACK_AB R30, R31, R30 ;  /* 0x0000001e1f1e723e */ /* 0x000fc400000000ff */
[----:B------:R-:W-:Y:S02]  /*6900*/  F2FP.F16.F32.PACK_AB R29, R53, R40 ;  /* 0x00000028351d723e */ /* 0x000fe400000000ff */
[----:B------:R-:W-:Y:S02]  /*6910*/  F2FP.F16.F32.PACK_AB R31, R36, R35 ;  /* 0x00000023241f723e */ /* 0x000fe400000000ff */
[----:B------:R-:W-:Y:S02]  /*6920*/  F2FP.F16.F32.PACK_AB R32, R33, R32 ;  /* 0x000000202120723e */ /* 0x000fe400000000ff */
[----:B------:R-:W-:Y:S02]  /*6930*/  F2FP.F16.F32.PACK_AB R28, R101, R26 ;  /* 0x0000001a651c723e */ /* 0x000fe400000000ff */
[----:B------:R-:W-:Y:S02]  /*6940*/  F2FP.F16.F32.PACK_AB R33, R46, R45 ;  /* 0x0000002d2e21723e */ /* 0x000fe400000000ff */
[----:B------:R-:W-:Y:S01]  /*6950*/  F2FP.F16.F32.PACK_AB R34, R51, R34 ;  /* 0x000000223322723e */ /* 0x000fe200000000ff */
[----:B------:R1:W-:Y:S01]  /*6960*/  STSM.16.M88.4 [R22+0x2200], R28 ;  /* 0x0022001c16007844 */ /* 0x0003e20000000200 */
[----:B------:R-:W-:-:S05]  /*6970*/  F2FP.F16.F32.PACK_AB R35, R27, R100 ;  /* 0x000000641b23723e */ /* 0x000fca00000000ff */
        /* <DEDUP_REMOVED lines=11> */
[----:B------:R-:W-:Y:S02]  /*6a30*/  UIADD3 UR4, UR51, 0x2200, URZ ;  /* 0x0000220033047890 */ /* 0x000fe4000fffe03f */
[----:B------:R-:W-:Y:S01]  /*6a40*/  UIADD3.X UR9, URZ, UR55, URZ, UP0, !UPT ;  /* 0x000000373f097290 */ /* 0x000fe200087fe43f */
[----:B------:R-:W-:Y:S01]  /*6a50*/  UMOV UR6, UR46 ;  /* 0x0000002e00067c82 */ /* 0x000fe20008000000 */
[----:B------:R-:W-:-:S07]  /*6a60*/  UMOV UR7, UR47 ;  /* 0x0000002f00077c82 */ /* 0x000fce0008000000 */
[----:B------:R2:W-:Y:S01]  /*6a70*/  UTMASTG.3D [UR4], [UR8] ;  /* 0x00000004080073b5 */ /* 0x0005e20008010000 */
[----:B------:R0:W-:Y:S01]  /*6a80*/  UTMACMDFLUSH ;  /* 0x00000000000079b7 */ /* 0x0001e20000000000 */
[----:B--2---:R-:W-:-:S04]  /*6a90*/  DEPBAR.LE SB0, 0x1 ;  /* 0x000080400000791a */ /* 0x004fc80000000000 */
.L_x_67:
[----:B------:R-:W-:Y:S05]  /*6aa0*/  BSYNC B0 ;  /* 0x0000000000007941 */ /* 0x000fea0003800000 */
.L_x_66:
[----:B------:R-:W-:Y:S06]  /*6ab0*/  BAR.SYNC.DEFER_BLOCKING 0x1, 0x100 ;  /* 0x0044000000007b1d */ /* 0x000fec0000010000 */
[----:B------:R-:W-:Y:S04]  /*6ac0*/  BSSY B0, `(.L_x_68) ;  /* 0x0000009000007945 */ /* 0x000fe80003800000 */
[----:B------:R-:W-:Y:S05]  /*6ad0*/  @P0 BRA `(.L_x_69) ;  /* 0x00000000001c0947 */ /* 0x000fea0003800000 */
[----:B------:R-:W-:-:S13]  /*6ae0*/  ISETP.NE.AND P3, PT, R111, 0x3, PT ;  /* 0x000000036f00780c */ /* 0x000fda0003f65270 */
[----:B------:R-:W-:Y:S05]  /*6af0*/  @!P3 BRA `(.L_x_70) ;  /* 0x000000000004b947 */ /* 0x000fea0003800000 */
[----:B------:R-:W-:Y:S01]  /*6b00*/  BPT.TRAP 0x1 ;  /* 0x000000040000795c */ /* 0x000fe20000300000 */
.L_x_70:
[----:B------:R-:W-:-:S04]  /*6b10*/  ULEA UR4, UR40, UR51, 0x3 ;  /* 0x0000003328047291 */ /* 0x000fc8000f8e183f */
[----:B------:R-:W-:-:S04]  /*6b20*/  UIADD3 UR4, UR4, 0x80, URZ ;  /* 0x0000008004047890 */ /* 0x000fc8000fffe03f */
[----:B------:R-:W-:-:S09]  /*6b30*/  UPRMT UR4, UR50, 0x654, UR4 ;  /* 0x0000065432047896 */ /* 0x000fd20008000004 */
[----:B------:R-:W-:Y:S03]  /*6b40*/  SYNCS.ARRIVE.TRANS64.RED.A1T0 RZ, [UR4], RZ ;  /* 0x000000ffffff79a7 */ /* 0x000fe60008100404 */
.L_x_69:
[----:B------:R-:W-:Y:S05]  /*6b50*/  BSYNC B0 ;  /* 0x0000000000007941 */ /* 0x000fea0003800000 */
.L_x_68:
[----:B------:R-:W-:Y:S01]  /*6b60*/  UIADD3 UR40, UR40, 0x1, URZ ;  /* 0x0000000128287890 */ /* 0x000fe2000fffe03f */
[----:B------:R-:W-:Y:S01]  /*6b70*/  BSSY B0, `(.L_x_71) ;  /* 0x0000018000007945 */ /* 0x000fe20003800000 */
[----:B------:R-:W-:Y:S02]  /*6b80*/  IMAD.MOV.U32 R25, RZ, RZ, R95 ;  /* 0x000000ffff197224 */ /* 0x000fe400078e005f */
[----:B------:R-:W-:-:S04]  /*6b90*/  UISETP.NE.AND UP0, UPT, UR40, 0x4, UPT ;  /* 0x000000042800788c */ /* 0x000fc8000bf05270 */
[----:B------:R-:W-:Y:S01]  /*6ba0*/  USEL UR40, UR40, URZ, UP0 ;  /* 0x0000003f28287287 */ /* 0x000fe20008000000 */
[----:B------:R-:W-:Y:S11]  /*6bb0*/  @P0 BRA `(.L_x_72) ;  /* 0x00000000004c0947 */ /* 0x000ff60003800000 */
[----:B------:R-:W-:-:S13]  /*6bc0*/  ISETP.NE.AND P3, PT, R111, 0x3, PT ;  /* 0x000000036f00780c */ /* 0x000fda0003f65270 */
[----:B------:R-:W-:Y:S05]  /*6bd0*/  @!P3 BRA `(.L_x_73) ;  /* 0x000000000004b947 */ /* 0x000fea0003800000 */
[----:B------:R-:W-:Y:S01]  /*6be0*/  BPT.TRAP 0x1 ;  /* 0x000000040000795c */ /* 0x000fe20000300000 */
.L_x_73:
[----:B------:R-:W-:Y:S01]  /*6bf0*/  LEA R25, R21, UR51, 0x3 ;  /* 0x0000003315197c11 */ /* 0x000fe2000f8e18ff */
[----:B------:R-:W-:Y:S01]  /*6c00*/  BSSY B1, `(.L_x_74) ;  /* 0x0000006000017945 */ /* 0x000fe20003800000 */
[----:B------:R-:W-:Y:S02]  /*6c10*/  SHF.L.U32 R26, R95, 0x1f, RZ ;  /* 0x0000001f5f1a7819 */ /* 0x000fe400000006ff */
[----:B-1----:R-:W-:Y:S02]  /*6c20*/  @!P4 LEA R28, R21, R24, 0xd ;  /* 0x00000018151cc211 */ /* 0x002fe400078e68ff */
[----:B------:R-:W1:Y:S03]  /*6c30*/  SYNCS.PHASECHK.TRANS64.TRYWAIT P3, [R25+URZ+0x60], R26 ;  /* 0x0000601a190075a7 */ /* 0x000e66000806017f */
[----:B------:R-:W-:Y:S01]  /*6c40*/  @!P4 IMAD R27, R97, 0x2, R28 ;  /* 0x00000002611bc824 */ /* 0x000fe200078e021c */
[----:B-1----:R-:W-:Y:S06]  /*6c50*/  @!P3 BRA `(.L_x_75) ;  /* 0x000000700084b947 */ /* 0x002fec0003800000 */
.L_x_171:
[----:B------:R-:W-:Y:S05]  /*6c60*/  BSYNC B1 ;  /* 0x0000000000017941 */ /* 0x000fea0003800000 */
.L_x_74:
[----:B------:R-:W-:Y:S05]  /*6c70*/  @!P4 WARPSYNC.ALL ;  /* 0x000000000000c948 */ /* 0x000fea0003800000 */
[----:B------:R2:W3:Y:S01]  /*6c80*/  @!P4 LDSM.16.M88.4 R8, [R28] ;  /* 0x000000001c08c83b */ /* 0x0004e20000000200 */
[----:B------:R-:W-:-:S03]  /*6c90*/  VIADD R21, R21, 0x1 ;  /* 0x0000000115157836 */ /* 0x000fc60000000000 */
[----:B------:R2:W4:Y:S02]  /*6ca0*/  @!P4 LDSM.16.M88.4 R4, [R27] ;  /* 0x000000001b04c83b */ /* 0x0005240000000200 */
[----:B------:R-:W-:-:S04]  /*6cb0*/  ISETP.NE.AND P3, PT, R21, 0x4, PT ;  /* 0x000000041500780c */ /* 0x000fc80003f65270 */
[----:B-1----:R-:W-:Y:S02]  /*6cc0*/  SEL R26, RZ, 0x1, P3 ;  /* 0x00000001ff1a7807 */ /* 0x002fe40001800000 */
[----:B------:R-:W-:Y:S02]  /*6cd0*/  SEL R21, R21, RZ, P3 ;  /* 0x000000ff15157207 */ /* 0x000fe40001800000 */
[----:B--2---:R-:W-:-:S07]  /*6ce0*/  LOP3.LUT R25, R95, R26, RZ, 0x3c, !PT ;  /* 0x0000001a5f197212 */ /* 0x004fce00078e3cff */
.L_x_72:
[----:B------:R-:W-:Y:S05]  /*6cf0*/  BSYNC B0 ;  /* 0x0000000000007941 */ /* 0x000fea0003800000 */
.L_x_71:
[--C-:B---3--:R-:W-:Y:S02]  /*6d00*/  HADD2.F32 R26, -RZ, R9.reuse.H0_H0 ;  /* 0x20000009ff1a7230 */ /* 0x108fe40000004100 */
[C---:B------:R-:W-:Y:S01]  /*6d10*/  FMUL R27, R93.reuse, R58 ;  /* 0x0000003a5d1b7220 */ /* 0x040fe20000400000 */
[----:B-1----:R-:W-:Y:S02]  /*6d20*/  HADD2.F32 R28, -RZ, R9.H1_H1 ;  /* 0x30000009ff1c7230 */ /* 0x002fe40000004100 */
[C---:B------:R-:W-:Y:S01]  /*6d30*/  FMUL R59, R93.reuse, R59 ;  /* 0x0000003b5d3b7220 */ /* 0x040fe20000400000 */
[C---:B------:R-:W-:Y:S01]  /*6d40*/  FMUL R71, R93.reuse, R71 ;  /* 0x000000475d477220 */ /* 0x040fe20000400000 */
[C---:B------:R-:W-:Y:S01]  /*6d50*/  FFMA R26, R94.reuse, R26, R27 ;  /* 0x0000001a5e1a7223 */ /* 0x040fe2000000001b */
[----:B------:R-:W-:Y:S01]  /*6d60*/  FMUL R57, R93, R57 ;  /* 0x000000395d397220 */ /* 0x000fe20000400000 */
[----:B------:R-:W-:Y:S01]  /*6d70*/  FFMA R27, R94, R28, R59 ;  /* 0x0000001c5e1b7223 */ /* 0x000fe2000000003b */
[----:B------:R-:W-:Y:S05]  /*6d80*/  WARPSYNC.ALL ;  /* 0x0000000000007948 */ /* 0x000fea0003800000 */
[----:B------:R-:W-:Y:S01]  /*6d90*/  FMUL R41, R26, 0.70710676908493041992 ;  /* 0x3f3504f31a297820 */ /* 0x000fe20000400000 */
[----:B------:R-:W-:Y:S01]  /*6da0*/  FMUL R36, R27, 0.70710676908493041992 ;  /* 0x3f3504f31b247820 */ /* 0x000fe20000400000 */
[----:B------:R-:W-:Y:S02]  /*6db0*/  BSSY B0, `(.L_x_76) ;  /* 0x00001d2000007945 */ /* 0x000fe40003800000 */
[C---:B------:R-:W-:Y:S01]  /*6dc0*/  FMUL R28, R41.reuse, R41 ;  /* 0x00000029291c7220 */ /* 0x040fe20000400000 */
[----:B------:R-:W-:Y:S01]  /*6dd0*/  FSETP.GE.AND P3, PT, |R41|, 1.0029599666595458984, PT ;  /* 0x3f8060fe2900780b */ /* 0x000fe20003f66200 */
[C---:B------:R-:W-:Y:S01]  /*6de0*/  FMUL R30, R36.reuse, R36 ;  /* 0x00000024241e7220 */ /* 0x040fe20000400000 */
[----:B------:R-:W-:-:S02]  /*6df0*/  FSETP.GE.AND P5, PT, |R36|, 1.0029599666595458984, PT ;  /* 0x3f8060fe2400780b */ /* 0x000fc40003fa6200 */
[----:B------:R-:W-:Y:S02]  /*6e00*/  FSEL R28, |R41|, R28, P3 ;  /* 0x0000001c291c7208 */ /* 0x000fe40001800200 */
[----:B------:R-:W-:Y:S02]  /*6e10*/  FSEL R29, R0, 8.4834944573231041431e-05, P3 ;  /* 0x38b1e96a001d7808 */ /* 0x000fe40001800000 */
[----:B------:R-:W-:Y:S02]  /*6e20*/  FSEL R31, -R3, -0.00082130916416645050049, P3 ;  /* 0xba574d20031f7808 */ /* 0x000fe40001800100 */
[----:B------:R-:W-:Y:S02]  /*6e30*/  FSEL R33, R12, 0.0052134888246655464172, P3 ;  /* 0x3baad5ea0c217808 */ /* 0x000fe40001800000 */
[----:B------:R-:W-:Y:S01]  /*6e40*/  FSEL R30, |R36|, R30, P5 ;  /* 0x0000001e241e7208 */ /* 0x000fe20002800200 */
[----:B------:R-:W-:Y:S01]  /*6e50*/  FFMA R29, R28, R29, R31 ;  /* 0x0000001d1c1d7223 */ /* 0x000fe2000000001f */
[----:B------:R-:W-:-:S02]  /*6e60*/  FSEL R35, R0, 8.4834944573231041431e-05, P5 ;  /* 0x38b1e96a00237808 */ /* 0x000fc40002800000 */
[----:B------:R-:W-:Y:S01]  /*6e70*/  FSEL R37, -R3, -0.00082130916416645050049, P5 ;  /* 0xba574d2003257808 */ /* 0x000fe20002800100 */
[----:B------:R-:W-:Y:S01]  /*6e80*/  FFMA R29, R28, R29, R33 ;  /* 0x0000001d1c1d7223 */ /* 0x000fe20000000021 */
        /* <DEDUP_REMOVED lines=20> */
[----:B------:R-:W-:Y:S01]  /*6fd0*/  FFMA R28, R28, R31, R31 ;  /* 0x0000001f1c1c7223 */ /* 0x000fe2000000001f */
[----:B------:R-:W-:Y:S01]  /*6fe0*/  FMUL R31, R93, R60 ;  /* 0x0000003c5d1f7220 */ /* 0x000fe20000400000 */
[----:B------:R-:W-:Y:S01]  /*6ff0*/  FFMA R35, R30, R35, R32 ;  /* 0x000000231e237223 */ /* 0x000fe20000000020 */
[--C-:B------:R-:W-:Y:S01]  /*7000*/  HADD2.F32 R30, -RZ, R10.reuse.H0_H0 ;  /* 0x2000000aff1e7230 */ /* 0x100fe20000004100 */
[----:B------:R-:W1:Y:S02]  /*7010*/  @P3 MUFU.EX2 R32, R28 ;  /* 0x0000001c00203308 */ /* 0x000e640000000800 */
[----:B------:R-:W-:Y:S01]  /*7020*/  FFMA R29, R35, R34, R34 ;  /* 0x00000022231d7223 */ /* 0x000fe20000000022 */
[----:B------:R-:W-:-:S02]  /*7030*/  HADD2.F32 R34, -RZ, R10.H1_H1 ;  /* 0x3000000aff227230 */ /* 0x000fc40000004100 */
[----:B------:R-:W-:Y:S01]  /*7040*/  FFMA R30, R94, R30, R31 ;  /* 0x0000001e5e1e7223 */ /* 0x000fe2000000001f */
[----:B------:R-:W-:Y:S02]  /*7050*/  FMUL R31, R93, R61 ;  /* 0x0000003d5d1f7220 */ /* 0x000fe40000400000 */
[----:B------:R-:W2:Y:S01]  /*7060*/  @P5 MUFU.EX2 R33, R29 ;  /* 0x0000001d00215308 */ /* 0x000ea20000000800 */
[----:B------:R-:W-:Y:S01]  /*7070*/  FMUL R45, R30, 0.70710676908493041992 ;  /* 0x3f3504f31e2d7820 */ /* 0x000fe20000400000 */
[----:B------:R-:W-:-:S04]  /*7080*/  FFMA R31, R94, R34, R31 ;  /* 0x000000225e1f7223 */ /* 0x000fc8000000001f */
[----:B------:R-:W-:Y:S01]  /*7090*/  FMUL R40, R31, 0.70710676908493041992 ;  /* 0x3f3504f31f287820 */ /* 0x000fe20000400000 */
[----:B-1----:R-:W-:-:S03]  /*70a0*/  @P3 FADD R32, -R32, 1 ;  /* 0x3f80000020203421 */ /* 0x002fc60000000100 */
[----:B------:R-:W-:Y:S02]  /*70b0*/  FMUL R34, R40, R40 ;  /* 0x0000002828227220 */ /* 0x000fe40000400000 */
[----:B------:R-:W-:Y:S01]  /*70c0*/  @P3 LOP3.LUT R28, R32, 0x80000000, R41, 0xb8, !PT ;  /* 0x80000000201c3812 */ /* 0x000fe200078eb829 */
[C---:B------:R-:W-:Y:S01]  /*70d0*/  FMUL R32, R45.reuse, R45 ;  /* 0x0000002d2d207220 */ /* 0x040fe20000400000 */
[----:B------:R-:W-:Y:S01]  /*70e0*/  FSETP.GE.AND P3, PT, |R45|, 1.0029599666595458984, PT ;  /* 0x3f8060fe2d00780b */ /* 0x000fe20003f66200 */
[----:B--2---:R-:W-:Y:S02]  /*70f0*/  @P5 FADD R33, -R33, 1 ;  /* 0x3f80000021215421 */ /* 0x004fe40000000100 */
[----:B------:R-:W-:Y:S01]  /*7100*/  FADD R28, R28, 1 ;  /* 0x3f8000001c1c7421 */ /* 0x000fe20000000000 */
[----:B------:R-:W-:Y:S02]  /*7110*/  FSEL R32, |R45|, R32, P3 ;  /* 0x000000202d207208 */ /* 0x000fe40001800200 */
[----:B------:R-:W-:-:S02]  /*7120*/  @P5 LOP3.LUT R29, R33, 0x80000000, R36, 0xb8, !PT ;  /* 0x80000000211d5812 */ /* 0x000fc400078eb824 */
[----:B------:R-:W-:Y:S02]  /*7130*/  FSEL R33, R0, 8.4834944573231041431e-05, P3 ;  /* 0x38b1e96a00217808 */ /* 0x000fe40001800000 */
[----:B------:R-:W-:Y:S01]  /*7140*/  FSEL R35, -R3, -0.00082130916416645050049, P3 ;  /* 0xba574d2003237808 */ /* 0x000fe20001800100 */
[----:B------:R-:W-:Y:S01]  /*7150*/  FADD R29, R29, 1 ;  /* 0x3f8000001d1d7421 */ /* 0x000fe20000000000 */
[----:B------:R-:W-:Y:S02]  /*7160*/  FSETP.GE.AND P5, PT, |R40|, 1.0029599666595458984, PT ;  /* 0x3f8060fe2800780b */ /* 0x000fe40003fa6200 */
[----:B------:R-:W-:Y:S01]  /*7170*/  FSEL R37, -R13, -0.026868773624300956726, P3 ;  /* 0xbcdc1be70d257808 */ /* 0x000fe20001800100 */
[----:B------:R-:W-:Y:S01]  /*7180*/  FFMA R33, R32, R33, R35 ;  /* 0x0000002120217223 */ /* 0x000fe20000000023 */
[----:B------:R-:W-:Y:S02]  /*7190*/  FSEL R35, R12, 0.0052134888246655464172, P3 ;  /* 0x3baad5ea0c237808 */ /* 0x000fe40001800000 */
[----:B------:R-:W-:-:S02]  /*71a0*/  FSEL R34, |R40|, R34, P5 ;  /* 0x0000002228227208 */ /* 0x000fc40002800200 */
[----:B------:R-:W-:Y:S01]  /*71b0*/  FSEL R39, R0, 8.4834944573231041431e-05, P5 ;  /* 0x38b1e96a00277808 */ /* 0x000fe20002800000 */
[----:B------:R-:W-:Y:S01]  /*71c0*/  FFMA R33, R32, R33, R35 ;  /* 0x0000002120217223 */ /* 0x000fe20000000023 */
[----:B------:R-:W-:Y:S02]  /*71d0*/  FSEL R41, -R3, -0.00082130916416645050049, P5 ;  /* 0xba574d2003297808 */ /* 0x000fe40002800100 */
[----:B------:R-:W-:Y:S01]  /*71e0*/  FSEL R43, R12, 0.0052134888246655464172, P5 ;  /* 0x3baad5ea0c2b7808 */ /* 0x000fe20002800000 */
[----:B------:R-:W-:Y:S01]  /*71f0*/  FFMA R33, R32, R33, R37 ;  /* 0x0000002120217223 */ /* 0x000fe20000000025 */
[----:B------:R-:W-:Y:S01]  /*7200*/  FSEL R35, R14, 0.11284004896879196167, P3 ;  /* 0x3de718af0e237808 */ /* 0x000fe20001800000 */
[C---:B------:R-:W-:Y:S01]  /*7210*/  FFMA R39, R34.reuse, R39, R41 ;  /* 0x0000002722277223 */ /* 0x040fe20000000029 */
[----:B------:R-:W-:Y:S02]  /*7220*/  FSEL R41, -R13, -0.026868773624300956726, P5 ;  /* 0xbcdc1be70d297808 */ /* 0x000fe40002800100 */
[----:B------:R-:W-:Y:S01]  /*7230*/  FSEL R37, R15, -0.37612664699554443359, P3 ;  /* 0xbec093ac0f257808 */ /* 0x000fe20001800000 */
[----:B------:R-:W-:Y:S01]  /*7240*/  FFMA R39, R34, R39, R43 ;  /* 0x0000002722277223 */ /* 0x000fe2000000002b */
[----:B------:R-:W-:Y:S01]  /*7250*/  FFMA R33, R32, R33, R35 ;  /* 0x0000002120217223 */ /* 0x000fe20000000023 */
[----:B------:R-:W-:-:S02]  /*7260*/  FSEL R43, R14, 0.11284004896879196167, P5 ;  /* 0x3de718af0e2b7808 */ /* 0x000fc40002800000 */
        /* <DEDUP_REMOVED lines=13> */
[----:B------:R-:W-:Y:S01]  /*7340*/  HADD2.F32 R34, -RZ, R11.H0_H0 ;  /* 0x2000000bff227230 */ /* 0x000fe20000004100 */
[----:B------:R-:W1:Y:S01]  /*7350*/  @P3 MUFU.EX2 R36, R32 ;  /* 0x0000002000243308 */ /* 0x000e620000000800 */
[----:B------:R-:W-:-:S02]  /*7360*/  HADD2.F32 R62, -RZ, R8.H1_H1 ;  /* 0x30000008ff3e7230 */ /* 0x000fc40000004100 */
[----:B------:R-:W-:Y:S01]  /*7370*/  FFMA R33, R39, R38, R38 ;  /* 0x0000002627217223 */ /* 0x000fe20000000026 */
[----:B------:R-:W-:Y:S02]  /*7380*/  HADD2.F32 R38, -RZ, R11.H1_H1 ;  /* 0x3000000bff267230 */ /* 0x000fe40000004100 */
[C---:B------:R-:W-:Y:S01]  /*7390*/  FFMA R34, R94.reuse, R34, R35 ;  /* 0x000000225e227223 */ /* 0x040fe20000000023 */
[----:B------:R-:W-:Y:S01]  /*73a0*/  FMUL R35, R93, R63 ;  /* 0x0000003f5d237220 */ /* 0x000fe20000400000 */
[----:B----4-:R-:W-:Y:S02]  /*73b0*/  HADD2.F32 R63, -RZ, R7.H0_H0 ;  /* 0x20000007ff3f7230 */ /* 0x010fe40000004100 */
[----:B------:R-:W-:Y:S01]  /*73c0*/  FFMA R62, R94, R62, R57 ;  /* 0x0000003e5e3e7223 */ /* 0x000fe20000000039 */
        /* <DEDUP_REMOVED lines=159> */
[C---:B------:R-:W-:Y:S01]  /*7dc0*/  FMUL R67, R47.reuse, 0.70710676908493041992 ;  /* 0x3f3504f32f437820 */ /* 0x040fe20000400000 */
[----:B------:R-:W-:Y:S01]  /*7dd0*/  FMUL R47, R47, 0.5 ;  /* 0x3f0000002f2f7820 */ /* 0x000fe20000400000 */
[----:B-1----:R-:W-:Y:S02]  /*7de0*/  @P3 FADD R48, -R48, 1 ;  /* 0x3f80000030303421 */ /* 0x002fe40000000100 */
[----:B------:R-:W-:-:S03]  /*7df0*/  FMUL R50, R67, R67 ;  /* 0x0000004343327220 */ /* 0x000fc60000400000 */
[----:B------:R-:W-:Y:S01]  /*7e00*/  @P3 LOP3.LUT R44, R48, 0x80000000, R59, 0xb8, !PT ;  /* 0x80000000302c3812 */ /* 0x000fe200078eb83b */
[C---:B------:R-:W-:Y:S01]  /*7e10*/  FMUL R48, R65.reuse, R65 ;  /* 0x0000004141307220 */ /* 0x040fe20000400000 */
[----:B------:R-:W-:Y:S01]  /*7e20*/  FSETP.GE.AND P3, PT, |R65|, 1.0029599666595458984, PT ;  /* 0x3f8060fe4100780b */ /* 0x000fe20003f66200 */
[----:B--2---:R-:W-:Y:S02]  /*7e30*/  @P5 FADD R49, -R49, 1 ;  /* 0x3f80000031315421 */ /* 0x004fe40000000100 */
[----:B------:R-:W-:Y:S01]  /*7e40*/  FADD R44, R44, 1 ;  /* 0x3f8000002c2c7421 */ /* 0x000fe20000000000 */
[----:B------:R-:W-:Y:S02]  /*7e50*/  FSEL R48, |R65|, R48, P3 ;  /* 0x0000003041307208 */ /* 0x000fe40001800200 */
[----:B------:R-:W-:Y:S02]  /*7e60*/  @P5 LOP3.LUT R45, R49, 0x80000000, R52, 0xb8, !PT ;  /* 0x80000000312d5812 */ /* 0x000fe400078eb834 */
        /* <DEDUP_REMOVED lines=13> */
[----:B------:R-:W-:Y:S01]  /*7f40*/  FSEL R51, R14, 0.11284004896879196167, P3 ;  /* 0x3de718af0e337808 */ /* 0x000fe20001800000 */
[C---:B------:R-:W-:Y:S01]  /*7f50*/  FFMA R55, R52.reuse, R55, R59 ;  /* 0x0000003734377223 */ /* 0x040fe2000000003b */
[----:B------:R-:W-:Y:S02]  /*7f60*/  FSEL R59, -R13, -0.026868773624300956726, P5 ;  /* 0xbcdc1be70d3b7808 */ /* 0x000fe40002800100 */
[C---:B------:R-:W-:Y:S01]  /*7f70*/  FSEL R53, R15.reuse, -0.37612664699554443359, P3 ;  /* 0xbec093ac0f357808 */ /* 0x040fe20001800000 */
        /* <DEDUP_REMOVED lines=14> */
[----:B------:R-:W-:Y:S01]  /*8060*/  FFMA R53, R52, R53, R48 ;  /* 0x0000003534357223 */ /* 0x000fe20000000030 */
[----:B------:R-:W-:Y:S01]  /*8070*/  FMUL R49, R93, R70 ;  /* 0x000000465d317220 */ /* 0x000fe20000400000 */
[----:B------:R-:W1:Y:S02]  /*8080*/  @P3 MUFU.EX2 R48, R54 ;  /* 0x0000003600303308 */ /* 0x000e640000000800 */
[----:B------:R-:W-:Y:S01]  /*8090*/  FFMA R58, R53, R50, R50 ;  /* 0x00000032353a7223 */ /* 0x000fe20000000032 */
[----:B------:R-:W-:Y:S01]  /*80a0*/  FFMA R63, R94, R63, R49 ;  /* 0x0000003f5e3f7223 */ /* 0x000fe20000000031 */
[----:B------:R-:W-:-:S03]  /*80b0*/  HADD2.F32 R49, -RZ, R7.H1_H1 ;  /* 0x30000007ff317230 */ /* 0x000fc60000004100 */
[----:B------:R-:W-:Y:S01]  /*80c0*/  FMUL R69, R63, 0.70710676908493041992 ;  /* 0x3f3504f33f457820 */ /* 0x000fe20000400000 */
[----:B------:R-:W2:Y:S01]  /*80d0*/  @P5 MUFU.EX2 R50, R58 ;  /* 0x0000003a00325308 */ /* 0x000ea20000000800 */
[----:B------:R-:W-:Y:S01]  /*80e0*/  FFMA R71, R94, R49, R71 ;  /* 0x000000315e477223 */ /* 0x000fe20000000047 */
[----:B-1----:R-:W-:-:S05]  /*80f0*/  @P3 FADD R48, -R48, 1 ;  /* 0x3f80000030303421 */ /* 0x002fca0000000100 */
[----:B------:R-:W-:Y:S01]  /*8100*/  @P3 LOP3.LUT R54, R48, 0x80000000, R65, 0xb8, !PT ;  /* 0x8000000030363812 */ /* 0x000fe200078eb841 */
[C---:B------:R-:W-:Y:S01]  /*8110*/  FMUL R48, R69.reuse, R69 ;  /* 0x0000004545307220 */ /* 0x040fe20000400000 */
[----:B------:R-:W-:Y:S01]  /*8120*/  FSETP.GE.AND P3, PT, |R69|, 1.0029599666595458984, PT ;  /* 0x3f8060fe4500780b */ /* 0x000fe20003f66200 */
[----:B--2---:R-:W-:Y:S01]  /*8130*/  @P5 FADD R50, -R50, 1 ;  /* 0x3f80000032325421 */ /* 0x004fe20000000100 */
[----:B------:R-:W-:Y:S01]  /*8140*/  FMUL R65, R71, 0.70710676908493041992 ;  /* 0x3f3504f347417820 */ /* 0x000fe20000400000 */
[----:B------:R-:W-:Y:S01]  /*8150*/  FADD R54, R54, 1 ;  /* 0x3f80000036367421 */ /* 0x000fe20000000000 */
[----:B------:R-:W-:Y:S02]  /*8160*/  FSEL R48, |R69|, R48, P3 ;  /* 0x0000003045307208 */ /* 0x000fe40001800200 */
[----:B------:R-:W-:Y:S02]  /*8170*/  FSEL R49, R0, 8.4834944573231041431e-05, P3 ;  /* 0x38b1e96a00317808 */ /* 0x000fe40001800000 */
[----:B------:R-:W-:-:S02]  /*8180*/  FSEL R51, -R3, -0.00082130916416645050049, P3 ;  /* 0xba574d2003337808 */ /* 0x000fc40001800100 */
[----:B------:R-:W-:Y:S01]  /*8190*/  @P5 LOP3.LUT R58, R50, 0x80000000, R67, 0xb8, !PT ;  /* 0x80000000323a5812 */ /* 0x000fe200078eb843 */
[C---:B------:R-:W-:Y:S01]  /*81a0*/  FMUL R50, R65.reuse, R65 ;  /* 0x0000004141327220 */ /* 0x040fe20000400000 */
[C---:B------:R-:W-:Y:S01]  /*81b0*/  FSETP.GE.AND P5, PT, |R65|.reuse, 1.0029599666595458984, PT ;  /* 0x3f8060fe4100780b */ /* 0x040fe20003fa6200 */
[----:B------:R-:W-:Y:S01]  /*81c0*/  FFMA R49, R48, R49, R51 ;  /* 0x0000003130317223 */ /* 0x000fe20000000033 */
[----:B------:R-:W-:Y:S01]  /*81d0*/  FSEL R51, R12, 0.0052134888246655464172, P3 ;  /* 0x3baad5ea0c337808 */ /* 0x000fe20001800000 */
[----:B------:R-:W-:Y:S01]  /*81e0*/  FMUL R67, R62, 0.70710676908493041992 ;  /* 0x3f3504f33e437820 */ /* 0x000fe20000400000 */
[----:B------:R-:W-:Y:S01]  /*81f0*/  FSEL R52, |R65|, R50, P5 ;  /* 0x0000003241347208 */ /* 0x000fe20002800200 */
[----:B------:R-:W-:Y:S01]  /*8200*/  FADD R58, R58, 1 ;  /* 0x3f8000003a3a7421 */ /* 0x000fe20000000000 */
[----:B------:R-:W-:Y:S01]  /*8210*/  FSEL R55, R0, 8.4834944573231041431e-05, P5 ;  /* 0x38b1e96a00377808 */ /* 0x000fe20002800000 */
[----:B------:R-:W-:Y:S01]  /*8220*/  FFMA R49, R48, R49, R51 ;  /* 0x0000003130317223 */ /* 0x000fe20000000033 */
[----:B------:R-:W-:Y:S01]  /*8230*/  FSEL R59, -R3, -0.00082130916416645050049, P5 ;  /* 0xba574d20033b7808 */ /* 0x000fe20002800100 */
[----:B------:R-:W-:Y:S01]  /*8240*/  FMUL R58, R58, R47 ;  /* 0x0000002f3a3a7220 */ /* 0x000fe20000400000 */
[----:B------:R-:W-:-:S02]  /*8250*/  FSEL R53, -R13, -0.026868773624300956726, P3 ;  /* 0xbcdc1be70d357808 */ /* 0x000fc40001800100 */
        /* <DEDUP_REMOVED lines=18> */
[----:B------:R-:W-:-:S02]  /*8380*/  HADD2.F32 R51, -RZ, R8.H0_H0 ;  /* 0x20000008ff337230 */ /* 0x000fc40000004100 */
[----:B------:R-:W-:Y:S01]  /*8390*/  FFMA R60, R49, R50, R50 ;  /* 0x00000032313c7223 */ /* 0x000fe20000000032 */
[----:B------:R-:W-:Y:S01]  /*83a0*/  FSEL R50, -|R65|, R65, P5 ;  /* 0x0000004141327208 */ /* 0x000fe20002800300 */
[----:B------:R-:W-:Y:S01]  /*83b0*/  FFMA R53, R52, R53, R48 ;  /* 0x0000003534357223 */ /* 0x000fe20000000030 */
[----:B------:R-:W-:Y:S01]  /*83c0*/  FMUL R49, R93, R56 ;  /* 0x000000385d317220 */ /* 0x000fe20000400000 */
[----:B------:R-:W1:Y:S02]  /*83d0*/  @P3 MUFU.EX2 R48, R60 ;  /* 0x0000003c00303308 */ /* 0x000e640000000800 */
[----:B------:R-:W-:Y:S01]  /*83e0*/  FFMA R61, R53, R50, R50 ;  /* 0x00000032353d7223 */ /* 0x000fe20000000032 */
[----:B------:R-:W-:-:S05]  /*83f0*/  FFMA R56, R94, R51, R49 ;  /* 0x000000335e387223 */ /* 0x000fca0000000031 */
[----:B------:R-:W2:Y:S01]  /*8400*/  @P5 MUFU.EX2 R50, R61 ;  /* 0x0000003d00325308 */ /* 0x000ea20000000800 */
[----:B-1----:R-:W-:-:S05]  /*8410*/  @P3 FADD R48, -R48, 1 ;  /* 0x3f80000030303421 */ /* 0x002fca0000000100 */
[----:B------:R-:W-:Y:S01]  /*8420*/  @P3 LOP3.LUT R60, R48, 0x80000000, R69, 0xb8, !PT ;  /* 0x80000000303c3812 */ /* 0x000fe200078eb845 */
[C---:B------:R-:W-:Y:S01]  /*8430*/  FMUL R48, R67.reuse, R67 ;  /* 0x0000004343307220 */ /* 0x040fe20000400000 */
[C---:B------:R-:W-:Y:S01]  /*8440*/  FSETP.GE.AND P3, PT, |R67|.reuse, 1.0029599666595458984, PT ;  /* 0x3f8060fe4300780b */ /* 0x040fe20003f66200 */
[----:B--2---:R-:W-:Y:S02]  /*8450*/  @P5 FADD R50, -R50, 1 ;  /* 0x3f80000032325421 */ /* 0x004fe40000000100 */
[----:B------:R-:W-:Y:S01]  /*8460*/  FADD R60, R60, 1 ;  /* 0x3f8000003c3c7421 */ /* 0x000fe20000000000 */
[----:B------:R-:W-:Y:S02]  /*8470*/  FSEL R49, R0, 8.4834944573231041431e-05, P3 ;  /* 0x38b1e96a00317808 */ /* 0x000fe40001800000 */
[----:B------:R-:W-:Y:S01]  /*8480*/  @P5 LOP3.LUT R61, R50, 0x80000000, R65, 0xb8, !PT ;  /* 0x80000000323d5812 */ /* 0x000fe200078eb841 */
[----:B------:R-:W-:Y:S01]  /*8490*/  FMUL R65, R56, 0.70710676908493041992 ;  /* 0x3f3504f338417820 */ /* 0x000fe20000400000 */
[----:B------:R-:W-:-:S02]  /*84a0*/  FSEL R50, |R67|, R48, P3 ;  /* 0x0000003043327208 */ /* 0x000fc40001800200 */
[----:B------:R-:W-:Y:S01]  /*84b0*/  FSEL R51, -R3, -0.00082130916416645050049, P3 ;  /* 0xba574d2003337808 */ /* 0x000fe20001800100 */
[C---:B------:R-:W-:Y:S01]  /*84c0*/  FMUL R48, R65.reuse, R65 ;  /* 0x0000004141307220 */ /* 0x040fe20000400000 */
[----:B------:R-:W-:Y:S01]  /*84d0*/  FSETP.GE.AND P5, PT, |R65|, 1.0029599666595458984, PT ;  /* 0x3f8060fe4100780b */ /* 0x000fe20003fa6200 */
[----:B------:R-:W-:Y:S01]  /*84e0*/  FADD R61, R61, 1 ;  /* 0x3f8000003d3d7421 */ /* 0x000fe20000000000 */
        /* <DEDUP_REMOVED lines=25> */
[----:B------:R-:W-:Y:S01]  /*8680*/  FMUL R51, R26, 0.5 ;  /* 0x3f0000001a337820 */ /* 0x000fe20000400000 */
[----:B------:R-:W-:Y:S01]  /*8690*/  FFMA R55, R55, R52, R52 ;  /* 0x0000003437377223 */ /* 0x000fe20000000034 */
[----:B------:R-:W-:Y:S01]  /*86a0*/  FSEL R52, -|R65|, R65, P5 ;  /* 0x0000004141347208 */ /* 0x000fe20002800300 */
[----:B------:R-:W-:Y:S01]  /*86b0*/  FFMA R49, R48, R49, R50 ;  /* 0x0000003130317223 */ /* 0x000fe20000000032 */
[----:B------:R-:W-:Y:S01]  /*86c0*/  FMUL R26, R27, 0.5 ;  /* 0x3f0000001b1a7820 */ /* 0x000fe20000400000 */
[----:B------:R-:W1:Y:S01]  /*86d0*/  @P3 MUFU.EX2 R50, R55 ;  /* 0x0000003700323308 */ /* 0x000e620000000800 */
[----:B------:R-:W-:Y:S01]  /*86e0*/  FMUL R27, R30, 0.5 ;  /* 0x3f0000001e1b7820 */ /* 0x000fe20000400000 */
[----:B------:R-:W-:Y:S01]  /*86f0*/  FFMA R49, R49, R52, R52 ;  /* 0x0000003431317223 */ /* 0x000fe20000000034 */
[----:B------:R-:W-:Y:S01]  /*8700*/  FMUL R51, R28, R51 ;  /* 0x000000331c337220 */ /* 0x000fe20000400000 */
[----:B------:R-:W-:Y:S01]  /*8710*/  FMUL R28, R39, 0.5 ;  /* 0x3f000000271c7820 */ /* 0x000fe20000400000 */
[----:B------:R-:W-:Y:S01]  /*8720*/  FMUL R32, R32, R27 ;  /* 0x0000001b20207220 */ /* 0x000fe20000400000 */
[----:B------:R-:W-:Y:S01]  /*8730*/  FMUL R27, R34, 0.5 ;  /* 0x3f000000221b7820 */ /* 0x000fe20000400000 */
[----:B------:R-:W-:Y:S01]  /*8740*/  FMUL R30, R31, 0.5 ;  /* 0x3f0000001f1e7820 */ /* 0x000fe20000400000 */
[----:B------:R-:W2:Y:S01]  /*8750*/  @P5 MUFU.EX2 R48, R49 ;  /* 0x0000003100305308 */ /* 0x000ea20000000800 */
[----:B------:R-:W-:Y:S01]  /*8760*/  FMUL R41, R41, R28 ;  /* 0x0000001c29297220 */ /* 0x000fe20000400000 */
[----:B------:R-:W-:Y:S01]  /*8770*/  FMUL R28, R62, 0.5 ;  /* 0x3f0000003e1c7820 */ /* 0x000fe20000400000 */
[----:B------:R-:W-:Y:S01]  /*8780*/  FMUL R31, R33, R30 ;  /* 0x0000001e211f7220 */ /* 0x000fe20000400000 */
[----:B------:R-:W-:-:S04]  /*8790*/  FMUL R30, R71, 0.5 ;  /* 0x3f000000471e7820 */ /* 0x000fc80000400000 */
[----:B------:R-:W-:Y:S01]  /*87a0*/  FMUL R30, R61, R30 ;  /* 0x0000001e3d1e7220 */ /* 0x000fe20000400000 */
[----:B-1----:R-:W-:Y:S01]  /*87b0*/  @P3 FADD R50, -R50, 1 ;  /* 0x3f80000032323421 */ /* 0x002fe20000000100 */
[----:B------:R-:W-:-:S04]  /*87c0*/  F2FP.F16.F32.PACK_AB R34, R31, R32 ;  /* 0x000000201f22723e */ /* 0x000fc800000000ff */
[----:B------:R-:W-:Y:S01]  /*87d0*/  @P3 LOP3.LUT R55, R50, 0x80000000, R67, 0xb8, !PT ;  /* 0x8000000032373812 */ /* 0x000fe200078eb843 */
[----:B--2---:R-:W-:-:S04]  /*87e0*/  @P5 FADD R48, -R48, 1 ;  /* 0x3f80000030305421 */ /* 0x004fc80000000100 */
[----:B------:R-:W-:Y:S01]  /*87f0*/  FADD R55, R55, 1 ;  /* 0x3f80000037377421 */ /* 0x000fe20000000000 */
[----:B------:R-:W-:Y:S01]  /*8800*/  @P5 LOP3.LUT R49, R48, 0x80000000, R65, 0xb8, !PT ;  /* 0x8000000030315812 */ /* 0x000fe200078eb841 */
[----:B------:R-:W-:Y:S01]  /*8810*/  FMUL R48, R29, R26 ;  /* 0x0000001a1d307220 */ /* 0x000fe20000400000 */
[----:B------:R-:W-:Y:S01]  /*8820*/  FMUL R26, R35, 0.5 ;  /* 0x3f000000231a7820 */ /* 0x000fe20000400000 */
[----:B------:R-:W-:Y:S01]  /*8830*/  FMUL R35, R36, R27 ;  /* 0x0000001b24237220 */ /* 0x000fe20000400000 */
[----:B------:R-:W-:Y:S01]  /*8840*/  FMUL R29, R38, 0.5 ;  /* 0x3f000000261d7820 */ /* 0x000fe20000400000 */
[----:B------:R-:W-:Y:S01]  /*8850*/  FMUL R27, R42, 0.5 ;  /* 0x3f0000002a1b7820 */ /* 0x000fe20000400000 */
[----:B------:R-:W-:Y:S01]  /*8860*/  FMUL R36, R37, R26 ;  /* 0x0000001a25247220 */ /* 0x000fe20000400000 */
[----:B------:R-:W-:Y:S01]  /*8870*/  FMUL R26, R43, 0.5 ;  /* 0x3f0000002b1a7820 */ /* 0x000fe20000400000 */
[----:B------:R-:W-:Y:S01]  /*8880*/  FMUL R40, R40, R29 ;  /* 0x0000001d28287220 */ /* 0x000fe20000400000 */
[----:B------:R-:W-:Y:S01]  /*8890*/  FMUL R37, R44, R27 ;  /* 0x0000001b2c257220 */ /* 0x000fe20000400000 */
[----:B------:R-:W-:Y:S01]  /*88a0*/  FADD R49, R49, 1 ;  /* 0x3f80000031317421 */ /* 0x000fe20000000000 */
        /* <DEDUP_REMOVED lines=34> */
.L_x_77:
[----:B------:R-:W-:Y:S05]  /*8ad0*/  BSYNC B0 ;  /* 0x0000000000007941 */ /* 0x000fea0003800000 */
.L_x_76:
[----:B------:R-:W-:Y:S06]  /*8ae0*/  BAR.SYNC.DEFER_BLOCKING 0x1, 0x100 ;  /* 0x0044000000007b1d */ /* 0x000fec0000010000 */
[----:B------:R-:W-:Y:S04]  /*8af0*/  BSSY B0, `(.L_x_78) ;  /* 0x0000009000007945 */ /* 0x000fe80003800000 */
[----:B------:R-:W-:Y:S05]  /*8b00*/  @P0 BRA `(.L_x_79) ;  /* 0x00000000001c0947 */ /* 0x000fea0003800000 */
[----:B------:R-:W-:-:S13]  /*8b10*/  ISETP.NE.AND P3, PT, R111, 0x3, PT ;  /* 0x000000036f00780c */ /* 0x000fda0003f65270 */
[----:B------:R-:W-:Y:S05]  /*8b20*/  @!P3 BRA `(.L_x_80) ;  /* 0x000000000004b947 */ /* 0x000fea0003800000 */
[----:B------:R-:W-:Y:S01]  /*8b30*/  BPT.TRAP 0x1 ;  /* 0x000000040000795c */ /* 0x000fe20000300000 */
.L_x_80:
[----:B------:R-:W-:-:S04]  /*8b40*/  ULEA UR4, UR40, UR51, 0x3 ;  /* 0x0000003328047291 */ /* 0x000fc8000f8e183f */
[----:B------:R-:W-:-:S04]  /*8b50*/  UIADD3 UR4, UR4, 0x80, URZ ;  /* 0x0000008004047890 */ /* 0x000fc8000fffe03f */
[----:B------:R-:W-:-:S09]  /*8b60*/  UPRMT UR4, UR50, 0x654, UR4 ;  /* 0x0000065432047896 */ /* 0x000fd20008000004 */
[----:B------:R-:W-:Y:S03]  /*8b70*/  SYNCS.ARRIVE.TRANS64.RED.A1T0 RZ, [UR4], RZ ;  /* 0x000000ffffff79a7 */ /* 0x000fe60008100404 */
.L_x_79:
[----:B------:R-:W-:Y:S05]  /*8b80*/  BSYNC B0 ;  /* 0x0000000000007941 */ /* 0x000fea0003800000 */
.L_x_78:
[----:B------:R-:W-:Y:S01]  /*8b90*/  UIADD3 UR4, UR40, 0x1, URZ ;  /* 0x0000000128047890 */ /* 0x000fe2000fffe03f */
[----:B------:R-:W-:Y:S03]  /*8ba0*/  BSSY B0, `(.L_x_81) ;  /* 0x0000012000007945 */ /* 0x000fe60003800000 */
[----:B------:R-:W-:-:S04]  /*8bb0*/  UISETP.NE.AND UP0, UPT, UR4, 0x4, UPT ;  /* 0x000000040400788c */ /* 0x000fc8000bf05270 */
[----:B------:R-:W-:Y:S01]  /*8bc0*/  USEL UR40, UR4, URZ, UP0 ;  /* 0x0000003f04287287 */ /* 0x000fe20008000000 */
[----:B------:R-:W-:Y:S11]  /*8bd0*/  @P0 BRA `(.L_x_82) ;  /* 0x0000000000380947 */ /* 0x000ff60003800000 */
[----:B------:R-:W-:-:S13]  /*8be0*/  ISETP.NE.AND P3, PT, R111, 0x3, PT ;  /* 0x000000036f00780c */ /* 0x000fda0003f65270 */
[----:B------:R-:W-:Y:S05]  /*8bf0*/  @!P3 BRA `(.L_x_83) ;  /* 0x000000000004b947 */ /* 0x000fea0003800000 */
[----:B------:R-:W-:Y:S01]  /*8c00*/  BPT.TRAP 0x1 ;  /* 0x000000040000795c */ /* 0x000fe20000300000 */
.L_x_83:
[----:B------:R-:W-:Y:S01]  /*8c10*/  SHF.L.U32 R25, R25, 0x1f, RZ ;  /* 0x0000001f19197819 */ /* 0x000fe200000006ff */
[----:B------:R-:W-:Y:S01]  /*8c20*/  BSSY B1, `(.L_x_84) ;  /* 0x0000006000017945 */ /* 0x000fe20003800000 */
[C---:B------:R-:W-:Y:S02]  /*8c30*/  LEA R26, R21.reuse, UR51, 0x3 ;  /* 0x00000033151a7c11 */ /* 0x040fe4000f8e18ff */
[----:B------:R-:W-:Y:S02]  /*8c40*/  @!P4 LEA R24, R21, R24, 0xd ;  /* 0x000000181518c211 */ /* 0x000fe400078e68ff */
[----:B------:R-:W2:Y:S03]  /*8c50*/  SYNCS.PHASECHK.TRANS64.TRYWAIT P3, [R26+URZ+0x60], R25 ;  /* 0x000060191a0075a7 */ /* 0x000ea6000806017f */
[----:B------:R-:W-:Y:S01]  /*8c60*/  @!P4 IMAD R21, R97, 0x2, R24 ;  /* 0x000000026115c824 */ /* 0x000fe200078e0218 */
[----:B--2---:R-:W-:Y:S06]  /*8c70*/  @!P3 BRA `(.L_x_85) ;  /* 0x000000500090b947 */ /* 0x004fec0003800000 */
.L_x_172:
[----:B------:R-:W-:Y:S05]  /*8c80*/  BSYNC B1 ;  /* 0x0000000000017941 */ /* 0x000fea0003800000 */
.L_x_84:
[----:B------:R-:W-:Y:S05]  /*8c90*/  @!P4 WARPSYNC.ALL ;  /* 0x000000000000c948 */ /* 0x000fea0003800000 */
[----:B------:R3:W4:Y:S04]  /*8ca0*/  @!P4 LDSM.16.M88.4 R8, [R24] ;  /* 0x000000001808c83b */ /* 0x0007280000000200 */
[----:B------:R3:W1:Y:S02]  /*8cb0*/  @!P4 LDSM.16.M88.4 R4, [R21] ;  /* 0x000000001504c83b */ /* 0x0006640000000200 */
.L_x_82:
[----:B------:R-:W-:Y:S05]  /*8cc0*/  BSYNC B0 ;  /* 0x0000000000007941 */ /* 0x000fea0003800000 */
.L_x_81:
[----:B---34-:R-:W-:Y:S02]  /*8cd0*/  HADD2.F32 R21, -RZ, R8.H0_H0 ;  /* 0x20000008ff157230 */ /* 0x018fe40000004100 */
[C---:B--2---:R-:W-:Y:S01]  /*8ce0*/  FMUL R25, R93.reuse, R72 ;  /* 0x000000485d197220 */ /* 0x044fe20000400000 */
[C---:B------:R-:W-:Y:S01]  /*8cf0*/  FMUL R29, R93.reuse, R74 ;  /* 0x0000004a5d1d7220 */ /* 0x040fe20000400000 */
[C---:B------:R-:W-:Y:S01]  /*8d00*/  FMUL R78, R93.reuse, R78 ;  /* 0x0000004e5d4e7220 */ /* 0x040fe20000400000 */
[C---:B------:R-:W-:Y:S01]  /*8d10*/  FMUL R79, R93.reuse, R79 ;  /* 0x0000004f5d4f7220 */ /* 0x040fe20000400000 */
[----:B------:R-:W-:Y:S01]  /*8d20*/  FFMA R21, R94, R21, R25 ;  /* 0x000000155e157223 */ /* 0x000fe20000000019 */
[C---:B------:R-:W-:Y:S01]  /*8d30*/  FMUL R80, R93.reuse, R80 ;  /* 0x000000505d507220 */ /* 0x040fe20000400000 */
[C---:B------:R-:W-:Y:S01]  /*8d40*/  FMUL R84, R93.reuse, R84 ;  /* 0x000000545d547220 */ /* 0x040fe20000400000 */
[----:B------:R-:W-:Y:S01]  /*8d50*/  FMUL R85, R93, R85 ;  /* 0x000000555d557220 */ /* 0x000fe20000400000 */
[----:B------:R-:W-:Y:S01]  /*8d60*/  FMUL R31, R21, 0.70710676908493041992 ;  /* 0x3f3504f3151f7820 */ /* 0x000fe20000400000 */
[----:B------:R-:W-:Y:S01]  /*8d70*/  FMUL R86, R93, R86 ;  /* 0x000000565d567220 */ /* 0x000fe20000400000 */
[----:B------:R-:W-:Y:S01]  /*8d80*/  FMUL R21, R21, 0.5 ;  /* 0x3f00000015157820 */ /* 0x000fe20000400000 */
[----:B------:R-:W-:Y:S05]  /*8d90*/  WARPSYNC.ALL ;  /* 0x0000000000007948 */ /* 0x000fea0003800000 */
[C---:B------:R-:W-:Y:S01]  /*8da0*/  FMUL R24, R31.reuse, R31 ;  /* 0x0000001f1f187220 */ /* 0x040fe20000400000 */
[C---:B------:R-:W-:Y:S01]  /*8db0*/  FSETP.GE.AND P3, PT, |R31|.reuse, 1.0029599666595458984, PT ;  /* 0x3f8060fe1f00780b */ /* 0x040fe20003f66200 */
[----:B------:R-:W-:Y:S03]  /*8dc0*/  BSSY B0, `(.L_x_86) ;  /* 0x00001ce000007945 */ /* 0x000fe60003800000 */
[----:B------:R-:W-:-:S02]  /*8dd0*/  FSEL R24, |R31|, R24, P3 ;  /* 0x000000181f187208 */ /* 0x000fc40001800200 */
[----:B------:R-:W-:Y:S02]  /*8de0*/  FSEL R25, R0, 8.4834944573231041431e-05, P3 ;  /* 0x38b1e96a00197808 */ /* 0x000fe40001800000 */
[----:B------:R-:W-:Y:S02]  /*8df0*/  FSEL R27, -R3, -0.00082130916416645050049, P3 ;  /* 0xba574d20031b7808 */ /* 0x000fe40001800100 */
[----:B------:R-:W-:Y:S02]  /*8e00*/  FSEL R26, R12, 0.0052134888246655464172, P3 ;  /* 0x3baad5ea0c1a7808 */ /* 0x000fe40001800000 */
[----:B------:R-:W-:Y:S01]  /*8e10*/  FSEL R28, -R13, -0.026868773624300956726, P3 ;  /* 0xbcdc1be70d1c7808 */ /* 0x000fe20001800100 */
[----:B------:R-:W-:Y:S01]  /*8e20*/  FFMA R25, R24, R25, R27 ;  /* 0x0000001918197223 */ /* 0x000fe2000000001b */
[----:B------:R-:W-:-:S03]  /*8e30*/  FSEL R27, -|R31|, R31, P3 ;  /* 0x0000001f1f1b7208 */ /* 0x000fc60001800300 */
[----:B------:R-:W-:Y:S01]  /*8e40*/  FFMA R25, R24, R25, R26 ;  /* 0x0000001918197223 */ /* 0x000fe2000000001a */
[----:B------:R-:W-:-:S03]  /*8e50*/  FSEL R26, R14, 0.11284004896879196167, P3 ;  /* 0x3de718af0e1a7808 */ /* 0x000fc60001800000 */
[----:B------:R-:W-:Y:S01]  /*8e60*/  FFMA R25, R24, R25, R28 ;  /* 0x0000001918197223 */ /* 0x000fe2000000001c */
[----:B------:R-:W-:-:S03]  /*8e70*/  FSEL R28, R15, -0.37612664699554443359, P3 ;  /* 0xbec093ac0f1c7808 */ /* 0x000fc60001800000 */
[----:B------:R-:W-:Y:S01]  /*8e80*/  FFMA R25, R24, R25, R26 ;  /* 0x0000001918197223 */ /* 0x000fe2000000001a */
[----:B------:R-:W-:-:S03]  /*8e90*/  FSEL R26, R20, 0.12837915122509002686, P3 ;  /* 0x3e0375d3141a7808 */ /* 0x000fc60001800000 */
[----:B------:R-:W-:Y:S01]  /*8ea0*/  FFMA R25, R24, R25, R28 ;  /* 0x0000001918197223 */ /* 0x000fe2000000001c */
[----:B------:R-:W-:-:S03]  /*8eb0*/  FMUL R28, R93, R75 ;  /* 0x0000004b5d1c7220 */ /* 0x000fc60000400000 */
[----:B------:R-:W-:Y:S01]  /*8ec0*/  FFMA R24, R24, R25, R26 ;  /* 0x0000001918187223 */ /* 0x000fe2000000001a */
[----:B------:R-:W-:Y:S02]  /*8ed0*/  HADD2.F32 R25, -RZ, R8.H1_H1 ;  /* 0x30000008ff197230 */ /* 0x000fe40000004100 */
[----:B------:R-:W-:Y:S01]  /*8ee0*/  FMUL R26, R93, R73 ;  /* 0x000000495d1a7220 */ /* 0x000fe20000400000 */
[----:B------:R-:W-:Y:S01]  /*8ef0*/  FFMA R24, R24, R27, R27 ;  /* 0x0000001b18187223 */ /* 0x000fe2000000001b */
[--C-:B------:R-:W-:Y:S02]  /*8f00*/  HADD2.F32 R27, -RZ, R9.reuse.H0_H0 ;  /* 0x20000009ff1b7230 */ /* 0x100fe40000004100 */
[C---:B------:R-:W-:Y:S01]  /*8f10*/  FFMA R25, R94.reuse, R25, R26 ;  /* 0x000000195e197223 */ /* 0x040fe2000000001a */
[----:B------:R-:W-:Y:S01]  /*8f20*/  HADD2.F32 R9, -RZ, R9.H1_H1 ;  /* 0x30000009ff097230 */ /* 0x000fe20000004100 */
[----:B------:R-:W2:Y:S01]  /*8f30*/  @P3 MUFU.EX2 R30, R24 ;  /* 0x00000018001e3308 */ /* 0x000ea20000000800 */
[----:B------:R-:W-:Y:S01]  /*8f40*/  FFMA R8, R94, R27, R29 ;  /* 0x0000001b5e087223 */ /* 0x000fe2000000001d */
[----:B------:R-:W-:-:S02]  /*8f50*/  FMUL R43, R25, 0.70710676908493041992 ;  /* 0x3f3504f3192b7820 */ /* 0x000fc40000400000 */
[----:B------:R-:W-:Y:S01]  /*8f60*/  FFMA R9, R94, R9, R28 ;  /* 0x000000095e097223 */ /* 0x000fe2000000001c */
[----:B------:R-:W-:Y:S01]  /*8f70*/  FMUL R25, R25, 0.5 ;  /* 0x3f00000019197820 */ /* 0x000fe20000400000 */
[C---:B------:R-:W-:Y:S01]  /*8f80*/  FMUL R45, R8.reuse, 0.70710676908493041992 ;  /* 0x3f3504f3082d7820 */ /* 0x040fe20000400000 */
[----:B------:R-:W-:Y:S01]  /*8f90*/  FMUL R26, R43, R43 ;  /* 0x0000002b2b1a7220 */ /* 0x000fe20000400000 */
[C---:B------:R-:W-:Y:S01]  /*8fa0*/  FMUL R47, R9.reuse, 0.70710676908493041992 ;  /* 0x3f3504f3092f7820 */ /* 0x040fe20000400000 */
[----:B------:R-:W-:Y:S01]  /*8fb0*/  FMUL R9, R9, 0.5 ;  /* 0x3f00000009097820 */ /* 0x000fe20000400000 */
[C---:B------:R-:W-:Y:S01]  /*8fc0*/  FMUL R28, R45.reuse, R45 ;  /* 0x0000002d2d1c7220 */ /* 0x040fe20000400000 */
[----:B------:R-:W-:Y:S01]  /*8fd0*/  FSETP.GE.AND P4, PT, |R45|, 1.0029599666595458984, PT ;  /* 0x3f8060fe2d00780b */ /* 0x000fe20003f86200 */
[----:B------:R-:W-:Y:S01]  /*8fe0*/  FMUL R8, R8, 0.5 ;  /* 0x3f00000008087820 */ /* 0x000fe20000400000 */
[----:B------:R-:W-:Y:S02]  /*8ff0*/  FSETP.GE.AND P5, PT, |R47|, 1.0029599666595458984, PT ;  /* 0x3f8060fe2f00780b */ /* 0x000fe40003fa6200 */
[----:B------:R-:W-:Y:S01]  /*9000*/  FSEL R28, |R45|, R28, P4 ;  /* 0x0000001c2d1c7208 */ /* 0x000fe20002000200 */
[----:B--2---:R-:W-:Y:S01]  /*9010*/  @P3 FADD R30, -R30, 1 ;  /* 0x3f8000001e1e3421 */ /* 0x004fe20000000100 */
[----:B-1----:R-:W-:-:S02]  /*9020*/  FSEL R33, -R3, -0.00082130916416645050049, P4 ;  /* 0xba574d2003217808 */ /* 0x002fc40002000100 */
[----:B------:R-:W-:Y:S02]  /*9030*/  FSEL R37, R0, 8.4834944573231041431e-05, P5 ;  /* 0x38b1e96a00257808 */ /* 0x000fe40002800000 */
[----:B------:R-:W-:Y:S01]  /*9040*/  @P3 LOP3.LUT R24, R30, 0x80000000, R31, 0xb8, !PT ;  /* 0x800000001e183812 */ /* 0x000fe200078eb81f */
[----:B------:R-:W-:Y:S01]  /*9050*/  FMUL R30, R47, R47 ;  /* 0x0000002f2f1e7220 */ /* 0x000fe20000400000 */
[C---:B------:R-:W-:Y:S02]  /*9060*/  FSETP.GE.AND P3, PT, |R43|.reuse, 1.0029599666595458984, PT ;  /* 0x3f8060fe2b00780b */ /* 0x040fe40003f66200 */
[----:B------:R-:W-:Y:S01]  /*9070*/  FSEL R31, R0, 8.4834944573231041431e-05, P4 ;  /* 0x38b1e96a001f7808 */ /* 0x000fe20002000000 */
[----:B------:R-:W-:Y:S01]  /*9080*/  FADD R24, R24, 1 ;  /* 0x3f80000018187421 */ /* 0x000fe20000000000 */
[----:B------:R-:W-:Y:S02]  /*9090*/  FSEL R26, |R43|, R26, P3 ;  /* 0x0000001a2b1a7208 */ /* 0x000fe40001800200 */
[----:B------:R-:W-:Y:S01]  /*90a0*/  FSEL R27, R0, 8.4834944573231041431e-05, P3 ;  /* 0x38b1e96a001b7808 */ /* 0x000fe20001800000 */
[----:B------:R-:W-:Y:S01]  /*90b0*/  FFMA R33, R28, R31, R33 ;  /* 0x0000001f1c217223 */ /* 0x000fe20000000021 */
[----:B------:R-:W-:Y:S01]  /*90c0*/  FSEL R29, -R3, -0.00082130916416645050049, P3 ;  /* 0xba574d20031d7808 */ /* 0x000fe20001800100 */
[----:B------:R-:W-:Y:S01]  /*90d0*/  FMUL R21, R24, R21 ;  /* 0x0000001518157220 */ /* 0x000fe20000400000 */
[----:B------:R-:W-:-:S02]  /*90e0*/  FSEL R30, |R47|, R30, P5 ;  /* 0x0000001e2f1e7208 */ /* 0x000fc40002800200 */
[----:B------:R-:W-:Y:S01]  /*90f0*/  FSEL R39, -R3, -0.00082130916416645050049, P5 ;  /* 0xba574d2003277808 */ /* 0x000fe20002800100 */
[----:B------:R-:W-:Y:S01]  /*9100*/  FFMA R27, R26, R27, R29 ;  /* 0x0000001b1a1b7223 */ /* 0x000fe2000000001d */
[C---:B------:R-:W-:Y:S02]  /*9110*/  FSEL R29, R12.reuse, 0.0052134888246655464172, P3 ;  /* 0x3baad5ea0c1d7808 */ /* 0x040fe40001800000 */
[----:B------:R-:W-:Y:S01]  /*9120*/  FSEL R35, R12, 0.0052134888246655464172, P4 ;  /* 0x3baad5ea0c237808 */ /* 0x000fe20002000000 */
[----:B------:R-:W-:Y:S01]  /*9130*/  FFMA R37, R30, R37, R39 ;  /* 0x000000251e257223 */ /* 0x000fe20000000027 */
        /* <DEDUP_REMOVED lines=32> */
[----:B------:R-:W-:Y:S01]  /*9340*/  FSEL R28, -|R47|, R47, P5 ;  /* 0x0000002f2f1c7208 */ /* 0x000fe20002800300 */
[----:B------:R-:W1:Y:S01]  /*9350*/  @P3 MUFU.EX2 R32, R26 ;  /* 0x0000001a00203308 */ /* 0x000e620000000800 */
[----:B------:R-:W-:Y:S01]  /*9360*/  FFMA R29, R30, R29, R34 ;  /* 0x0000001d1e1d7223 */ /* 0x000fe20000000022 */
[----:B------:R-:W-:-:S02]  /*9370*/  HADD2.F32 R31, -RZ, R10.H1_H1 ;  /* 0x3000000aff1f7230 */ /* 0x000fc40000004100 */
[----:B------:R-:W-:Y:S01]  /*9380*/  FMUL R30, R93, R77 ;  /* 0x0000004d5d1e7220 */ /* 0x000fe20000400000 */
[--C-:B------:R-:W-:Y:S02]  /*9390*/  HADD2.F32 R33, -RZ, R11.reuse.H0_H0 ;  /* 0x2000000bff217230 */ /* 0x100fe40000004100 */
[----:B------:R-:W-:Y:S01]  /*93a0*/  FFMA R28, R29, R28, R28 ;  /* 0x0000001c1d1c7223 */ /* 0x000fe2000000001c */
[----:B------:R-:W-:Y:S01]  /*93b0*/  HADD2.F32 R29, -RZ, R10.H0_H0 ;  /* 0x2000000aff1d7230 */ /* 0x000fe20000004100 */
[----:B------:R-:W2:Y:S01]  /*93c0*/  @P4 MUFU.EX2 R34, R27 ;  /* 0x0000001b00224308 */ /* 0x000ea20000000800 */
[----:B------:R-:W-:-:S03]  /*93d0*/  HADD2.F32 R11, -RZ, R11.H1_H1 ;  /* 0x3000000bff0b7230 */ /* 0x000fc60000004100 */
[C---:B------:R-:W-:Y:S01]  /*93e0*/  FFMA R10, R94.reuse, R29, R35 ;  /* 0x0000001d5e0a7223 */ /* 0x040fe20000000023 */
[C---:B------:R-:W-:Y:S01]  /*93f0*/  FFMA R29, R94.reuse, R31, R30 ;  /* 0x0000001f5e1d7223 */ /* 0x040fe2000000001e */
[----:B------:R-:W-:Y:S02]  /*9400*/  FFMA R30, R94, R33, R78 ;  /* 0x000000215e1e7223 */ /* 0x000fe4000000004e */
[----:B------:R-:W-:Y:S01]  /*9410*/  FMUL R41, R10, 0.70710676908493041992 ;  /* 0x3f3504f30a297820 */ /* 0x000fe20000400000 */
[----:B------:R-:W3:Y:S01]  /*9420*/  @P5 MUFU.EX2 R36, R28 ;  /* 0x0000001c00245308 */ /* 0x000ee20000000800 */
[----:B-1----:R-:W-:Y:S01]  /*9430*/  @P3 FADD R32, -R32, 1 ;  /* 0x3f80000020203421 */ /* 0x002fe20000000100 */
[----:B------:R-:W-:Y:S01]  /*9440*/  FMUL R48, R29, 0.70710676908493041992 ;  /* 0x3f3504f31d307820 */ /* 0x000fe20000400000 */
[----:B------:R-:W-:Y:S01]  /*9450*/  FMUL R31, R41, R41 ;  /* 0x00000029291f7220 */ /* 0x000fe20000400000 */
[----:B------:R-:W-:Y:S01]  /*9460*/  FMUL R10, R10, 0.5 ;  /* 0x3f0000000a0a7820 */ /* 0x000fe20000400000 */
[----:B------:R-:W-:Y:S01]  /*9470*/  FMUL R29, R29, 0.5 ;  /* 0x3f0000001d1d7820 */ /* 0x000fe20000400000 */
[----:B------:R-:W-:Y:S01]  /*9480*/  @P3 LOP3.LUT R26, R32, 0x80000000, R43, 0xb8, !PT ;  /* 0x80000000201a3812 */ /* 0x000fe200078eb82b */
[----:B------:R-:W-:Y:S01]  /*9490*/  FMUL R33, R48, R48 ;  /* 0x0000003030217220 */ /* 0x000fe20000400000 */
[C---:B------:R-:W-:Y:S01]  /*94a0*/  FSETP.GE.AND P3, PT, |R41|.reuse, 1.0029599666595458984, PT ;  /* 0x3f8060fe2900780b */ /* 0x040fe20003f66200 */
[----:B--2---:R-:W-:Y:S01]  /*94b0*/  @P4 FADD R34, -R34, 1 ;  /* 0x3f80000022224421 */ /* 0x004fe20000000100 */
[----:B------:R-:W-:Y:S01]  /*94c0*/  FMUL R43, R30, 0.70710676908493041992 ;  /* 0x3f3504f31e2b7820 */ /* 0x000fe20000400000 */
[----:B------:R-:W-:Y:S01]  /*94d0*/  FADD R26, R26, 1 ;  /* 0x3f8000001a1a7421 */ /* 0x000fe20000000000 */
[----:B------:R-:W-:Y:S01]  /*94e0*/  FSEL R31, |R41|, R31, P3 ;  /* 0x0000001f291f7208 */ /* 0x000fe20001800200 */
[----:B------:R-:W-:Y:S01]  /*94f0*/  FMUL R30, R30, 0.5 ;  /* 0x3f0000001e1e7820 */ /* 0x000fe20000400000 */
[----:B------:R-:W-:Y:S01]  /*9500*/  @P4 LOP3.LUT R27, R34, 0x80000000, R45, 0xb8, !PT ;  /* 0x80000000221b4812 */ /* 0x000fe200078eb82d */
[----:B------:R-:W-:Y:S01]  /*9510*/  FMUL R35, R43, R43 ;  /* 0x0000002b2b237220 */ /* 0x000fe20000400000 */
[----:B------:R-:W-:Y:S01]  /*9520*/  FSETP.GE.AND P4, PT, |R48|, 1.0029599666595458984, PT ;  /* 0x3f8060fe3000780b */ /* 0x000fe20003f86200 */
[----:B---3--:R-:W-:Y:S01]  /*9530*/  @P5 FADD R36, -R36, 1 ;  /* 0x3f80000024245421 */ /* 0x008fe20000000100 */
[----:B------:R-:W-:Y:S01]  /*9540*/  FSEL R32, R0, 8.4834944573231041431e-05, P3 ;  /* 0x38b1e96a00207808 */ /* 0x000fe20001800000 */
[----:B------:R-:W-:Y:S01]  /*9550*/  FADD R27, R27, 1 ;  /* 0x3f8000001b1b7421 */ /* 0x000fe20000000000 */
[----:B------:R-:W-:Y:S01]  /*9560*/  FSEL R34, -R3, -0.00082130916416645050049, P3 ;  /* 0xba574d2003227808 */ /* 0x000fe20001800100 */
[----:B------:R-:W-:Y:S01]  /*9570*/  FMUL R26, R26, R25 ;  /* 0x000000191a1a7220 */ /* 0x000fe20000400000 */
[----:B------:R-:W-:Y:S01]  /*9580*/  @P5 LOP3.LUT R28, R36, 0x80000000, R47, 0xb8, !PT ;  /* 0x80000000241c5812 */ /* 0x000fe200078eb82f */
[----:B------:R-:W-:Y:S01]  /*9590*/  FMUL R8, R27, R8 ;  /* 0x000000081b087220 */ /* 0x000fe20000400000 */
[----:B------:R-:W-:Y:S01]  /*95a0*/  FSEL R33, |R48|, R33, P4 ;  /* 0x0000002130217208 */ /* 0x000fe20002000200 */
[----:B------:R-:W-:Y:S01]  /*95b0*/  FFMA R32, R31, R32, R34 ;  /* 0x000000201f207223 */ /* 0x000fe20000000022 */
[----:B------:R-:W-:Y:S01]  /*95c0*/  FSEL R36, R0, 8.4834944573231041431e-05, P4 ;  /* 0x38b1e96a00247808 */ /* 0x000fe20002000000 */
[----:B------:R-:W-:Y:S01]  /*95d0*/  FADD R28, R28, 1 ;  /* 0x3f8000001c1c7421 */ /* 0x000fe20000000000 */
[----:B------:R-:W-:-:S02]  /*95e0*/  FSEL R38, -R3, -0.00082130916416645050049, P4 ;  /* 0xba574d2003267808 */ /* 0x000fc40002000100 */
[----:B------:R-:W-:Y:S02]  /*95f0*/  FSETP.GE.AND P5, PT, |R43|, 1.0029599666595458984, PT ;  /* 0x3f8060fe2b00780b */ /* 0x000fe40003fa6200 */
        /* <DEDUP_REMOVED lines=25> */
[----:B------:R-:W-:Y:S01]  /*9790*/  FSEL R36, -|R41|, R41, P3 ;  /* 0x0000002929247208 */ /* 0x000fe20001800300 */
[----:B------:R-:W-:Y:S01]  /*97a0*/  FFMA R44, R35, R46, R44 ;  /* 0x0000002e232c7223 */ /* 0x000fe2000000002c */
[----:B------:R-:W-:Y:S01]  /*97b0*/  FSEL R42, R14, 0.11284004896879196167, P5 ;  /* 0x3de718af0e2a7808 */ /* 0x000fe20002800000 */
        /* <DEDUP_REMOVED lines=8> */
[----:B------:R-:W1:Y:S01]  /*9840*/  @P3 MUFU.EX2 R34, R31 ;  /* 0x0000001f00223308 */ /* 0x000e620000000800 */
[----:B------:R-:W-:-:S03]  /*9850*/  FFMA R36, R35, R42, R36 ;  /* 0x0000002a23247223 */ /* 0x000fc60000000024 */
[----:B------:R-:W-:Y:S01]  /*9860*/  FFMA R32, R32, R33, R33 ;  /* 0x0000002120207223 */ /* 0x000fe20000000021 */
[----:B------:R-:W-:Y:S01]  /*9870*/  FSEL R33, -|R43|, R43, P5 ;  /* 0x0000002b2b217208 */ /* 0x000fe20002800300 */
[----:B------:R-:W-:Y:S01]  /*9880*/  FFMA R36, R35, R36, R37 ;  /* 0x0000002423247223 */ /* 0x000fe20000000025 */
[--C-:B------:R-:W-:Y:S01]  /*9890*/  HADD2.F32 R35, -RZ, R4.reuse.H0_H0 ;  /* 0x20000004ff237230 */ /* 0x100fe20000004100 */
[----:B------:R-:W2:Y:S01]  /*98a0*/  @P4 MUFU.EX2 R39, R32 ;  /* 0x0000002000274308 */ /* 0x000ea20000000800 */
[----:B------:R-:W-:Y:S02]  /*98b0*/  HADD2.F32 R37, -RZ, R4.H1_H1 ;  /* 0x30000004ff257230 */ /* 0x000fe40000004100 */
[----:B------:R-:W-:Y:S01]  /*98c0*/  FFMA R33, R36, R33, R33 ;  /* 0x0000002124217223 */ /* 0x000fe20000000021 */
[----:B------:R-:W-:Y:S01]  /*98d0*/  FMUL R36, R93, R81 ;  /* 0x000000515d247220 */ /* 0x000fe20000400000 */
[----:B------:R-:W-:-:S03]  /*98e0*/  FFMA R4, R94, R35, R80 ;  /* 0x000000235e047223 */ /* 0x000fc60000000050 */
[----:B------:R-:W3:Y:S01]  /*98f0*/  @P5 MUFU.EX2 R40, R33 ;  /* 0x0000002100285308 */ /* 0x000ee20000000800 */
[----:B-1----:R-:W-:Y:S01]  /*9900*/  @P3 FADD R38, -R34, 1 ;  /* 0x3f80000022263421 */ /* 0x002fe20000000100 */
[----:B------:R-:W-:Y:S01]  /*9910*/  FFMA R34, R94, R11, R79 ;  /* 0x0000000b5e227223 */ /* 0x000fe2000000004f */
[----:B------:R-:W-:Y:S01]  /*9920*/  FMUL R47, R4, 0.70710676908493041992 ;  /* 0x3f3504f3042f7820 */ /* 0x000fe20000400000 */
[----:B------:R-:W-:Y:S01]  /*9930*/  FFMA R11, R94, R37, R36 ;  /* 0x000000255e0b7223 */ /* 0x000fe20000000024 */
[----:B------:R-:W-:Y:S01]  /*9940*/  FMUL R4, R4, 0.5 ;  /* 0x3f00000004047820 */ /* 0x000fe20000400000 */
[----:B------:R-:W-:Y:S01]  /*9950*/  FMUL R45, R34, 0.70710676908493041992 ;  /* 0x3f3504f3222d7820 */ /* 0x000fe20000400000 */
[----:B------:R-:W-:Y:S01]  /*9960*/  @P3 LOP3.LUT R31, R38, 0x80000000, R41, 0xb8, !PT ;  /* 0x80000000261f3812 */ /* 0x000fe200078eb829 */
[----:B------:R-:W-:Y:S01]  /*9970*/  FMUL R37, R47, R47 ;  /* 0x0000002f2f257220 */ /* 0x000fe20000400000 */
[----:B--2---:R-:W-:Y:S01]  /*9980*/  @P4 FADD R39, -R39, 1 ;  /* 0x3f80000027274421 */ /* 0x004fe20000000100 */
[C---:B------:R-:W-:Y:S01]  /*9990*/  FMUL R35, R45.reuse, R45 ;  /* 0x0000002d2d237220 */ /* 0x040fe20000400000 */
[----:B------:R-:W-:Y:S01]  /*99a0*/  FSETP.GE.AND P3, PT, |R45|, 1.0029599666595458984, PT ;  /* 0x3f8060fe2d00780b */ /* 0x000fe20003f66200 */
[----:B------:R-:W-:Y:S01]  /*99b0*/  FMUL R49, R11, 0.70710676908493041992 ;  /* 0x3f3504f30b317820 */ /* 0x000fe20000400000 */
[----:B------:R-:W-:Y:S01]  /*99c0*/  FADD R31, R31, 1 ;  /* 0x3f8000001f1f7421 */ /* 0x000fe20000000000 */
[----:B------:R-:W-:-:S02]  /*99d0*/  @P4 LOP3.LUT R32, R39, 0x80000000, R48, 0xb8, !PT ;  /* 0x8000000027204812 */ /* 0x000fc400078eb830 */
[----:B------:R-:W-:Y:S01]  /*99e0*/  FSETP.GE.AND P4, PT, |R47|, 1.0029599666595458984, PT ;  /* 0x3f8060fe2f00780b */ /* 0x000fe20003f86200 */
[----:B---3--:R-:W-:Y:S01]  /*99f0*/  @P5 FADD R40, -R40, 1 ;  /* 0x3f80000028285421 */ /* 0x008fe20000000100 */
[----:B------:R-:W-:Y:S01]  /*9a00*/  FSEL R35, |R45|, R35, P3 ;  /* 0x000000232d237208 */ /* 0x000fe20001800200 */
[----:B------:R-:W-:Y:S01]  /*9a10*/  FMUL R41, R49, R49 ;  /* 0x0000003131297220 */ /* 0x000fe20000400000 */
        /* <DEDUP_REMOVED lines=10> */
[----:B------:R-:W-:Y:S01]  /*9ac0*/  FSEL R42, -R3, -0.00082130916416645050049, P4 ;  /* 0xba574d20032a7808 */ /* 0x000fe20002000100 */
[----:B------:R-:W-:Y:S01]  /*9ad0*/  FMUL R29, R32, R29 ;  /* 0x0000001d201d7220 */ /* 0x000fe20000400000 */
        /* <DEDUP_REMOVED lines=8> */
[C---:B------:R-:W-:Y:S02]  /*9b60*/  FSEL R44, R12.reuse, 0.0052134888246655464172, P4 ;  /* 0x3baad5ea0c2c7808 */ /* 0x040fe40002000000 */
        /* <DEDUP_REMOVED lines=12> */
[----:B------:R-:W-:Y:S01]  /*9c30*/  FSEL R48, -R13, -0.026868773624300956726, P5 ;  /* 0xbcdc1be70d307808 */ /* 0x000fe20002800100 */
[----:B------:R-:W-:Y:S01]  /*9c40*/  FFMA R36, R35, R36, R40 ;  /* 0x0000002423247223 */ /* 0x000fe20000000028 */
[----:B------:R-:W-:Y:S01]  /*9c50*/  FSEL R38, R20, 0.12837915122509002686, P3 ;  /* 0x3e0375d314267808 */ /* 0x000fe20001800000 */
[----:B------:R-:W-:Y:S01]  /*9c60*/  FFMA R42, R39, R42, R46 ;  /* 0x0000002a272a7223 */ /* 0x000fe2000000002e */
[----:B------:R-:W-:Y:S01]  /*9c70*/  FSEL R40, R15, -0.37612664699554443359, P4 ;  /* 0xbec093ac0f287808 */ /* 0x000fe20002000000 */
[----:B------:R-:W-:Y:S01]  /*9c80*/  FFMA R48, R41, R50, R48 ;  /* 0x0000003229307223 */ /* 0x000fe20000000030 */
[----:B------:R-:W-:Y:S01]  /*9c90*/  FSEL R44, R14, 0.11284004896879196167, P5 ;  /* 0x3de718af0e2c7808 */ /* 0x000fe20002800000 */
[----:B------:R-:W-:Y:S01]  /*9ca0*/  FFMA R36, R35, R36, R38 ;  /* 0x0000002423247223 */ /* 0x000fe20000000026 */
[----:B------:R-:W-:Y:S01]  /*9cb0*/  FSEL R37, -|R45|, R45, P3 ;  /* 0x0000002d2d257208 */ /* 0x000fe20001800300 */
        /* <DEDUP_REMOVED lines=9> */
[----:B------:R-:W1:Y:S01]  /*9d50*/  @P3 MUFU.EX2 R40, R36 ;  /* 0x0000002400283308 */ /* 0x000e620000000800 */
[----:B------:R-:W-:Y:S01]  /*9d60*/  FFMA R35, R38, R35, R35 ;  /* 0x0000002326237223 */ /* 0x000fe20000000023 */
[----:B------:R-:W-:Y:S01]  /*9d70*/  FSEL R38, -|R49|, R49, P5 ;  /* 0x0000003131267208 */ /* 0x000fe20002800300 */
[----:B------:R-:W-:Y:S01]  /*9d80*/  FFMA R37, R41, R42, R37 ;  /* 0x0000002a29257223 */ /* 0x000fe20000000025 */
[----:B------:R-:W-:-:S02]  /*9d90*/  HADD2.F32 R39, -RZ, R5.H0_H0 ;  /* 0x20000005ff277230 */ /* 0x000fc40000004100 */
[----:B------:R-:W-:Y:S02]  /*9da0*/  HADD2.F32 R5, -RZ, R5.H1_H1 ;  /* 0x30000005ff057230 */ /* 0x000fe40000004100 */
[----:B------:R-:W-:Y:S01]  /*9db0*/  FFMA R37, R37, R38, R38 ;  /* 0x0000002625257223 */ /* 0x000fe20000000026 */
[----:B------:R-:W2:Y:S01]  /*9dc0*/  @P4 MUFU.EX2 R42, R35 ;  /* 0x00000023002a4308 */ /* 0x000ea20000000800 */
[----:B------:R-:W-:Y:S01]  /*9dd0*/  FMUL R38, R93, R83 ;  /* 0x000000535d267220 */ /* 0x000fe20000400000 */
[C---:B------:R-:W-:Y:S01]  /*9de0*/  FFMA R50, R94.reuse, R39, R43 ;  /* 0x000000275e327223 */ /* 0x040fe2000000002b */
[----:B------:R-:W-:Y:S02]  /*9df0*/  HADD2.F32 R41, -RZ, R6.H0_H0 ;  /* 0x20000006ff297230 */ /* 0x000fe40000004100 */
[----:B------:R-:W-:Y:S01]  /*9e00*/  FFMA R52, R94, R5, R38 ;  /* 0x000000055e347223 */ /* 0x000fe20000000026 */
[----:B------:R-:W-:Y:S02]  /*9e10*/  FMUL R55, R50, 0.70710676908493041992 ;  /* 0x3f3504f332377820 */ /* 0x000fe40000400000 */
[----:B------:R-:W3:Y:S01]  /*9e20*/  @P5 MUFU.EX2 R44, R37 ;  /* 0x00000025002c5308 */ /* 0x000ee20000000800 */
[----:B-1----:R-:W-:Y:S01]  /*9e30*/  @P3 FADD R40, -R40, 1 ;  /* 0x3f80000028283421 */ /* 0x002fe20000000100 */
[----:B------:R-:W-:Y:S01]  /*9e40*/  FMUL R54, R52, 0.70710676908493041992 ;  /* 0x3f3504f334367820 */ /* 0x000fe20000400000 */
[----:B------:R-:W-:Y:S01]  /*9e50*/  FMUL R38, R55, R55 ;  /* 0x0000003737267220 */ /* 0x000fe20000400000 */
[----:B------:R-:W-:-:S02]  /*9e60*/  FFMA R5, R94, R41, R84 ;  /* 0x000000295e057223 */ /* 0x000fc40000000054 */
[----:B------:R-:W-:Y:S01]  /*9e70*/  @P3 LOP3.LUT R36, R40, 0x80000000, R45, 0xb8, !PT ;  /* 0x8000000028243812 */ /* 0x000fe200078eb82d */
[----:B------:R-:W-:Y:S01]  /*9e80*/  FMUL R40, R54, R54 ;  /* 0x0000003636287220 */ /* 0x000fe20000400000 */
[----:B------:R-:W-:Y:S01]  /*9e90*/  FSETP.GE.AND P3, PT, |R55|, 1.0029599666595458984, PT ;  /* 0x3f8060fe3700780b */ /* 0x000fe20003f66200 */
[----:B--2---:R-:W-:Y:S01]  /*9ea0*/  @P4 FADD R42, -R42, 1 ;  /* 0x3f8000002a2a4421 */ /* 0x004fe20000000100 */
[----:B------:R-:W-:Y:S01]  /*9eb0*/  FMUL R57, R5, 0.70710676908493041992 ;  /* 0x3f3504f305397820 */ /* 0x000fe20000400000 */
[----:B------:R-:W-:Y:S01]  /*9ec0*/  FADD R36, R36, 1 ;  /* 0x3f80000024247421 */ /* 0x000fe20000000000 */
[----:B------:R-:W-:Y:S01]  /*9ed0*/  FSEL R38, |R55|, R38, P3 ;  /* 0x0000002637267208 */ /* 0x000fe20001800200 */
[----:B------:R-:W-:Y:S01]  /*9ee0*/  FMUL R5, R5, 0.5 ;  /* 0x3f00000005057820 */ /* 0x000fe20000400000 */
[----:B------:R-:W-:Y:S02]  /*9ef0*/  @P4 LOP3.LUT R35, R42, 0x80000000, R47, 0xb8, !PT ;  /* 0x800000002a234812 */ /* 0x000fe400078eb82f */
[----:B------:R-:W-:Y:S01]  /*9f00*/  FSETP.GE.AND P4, PT, |R54|, 1.0029599666595458984, PT ;  /* 0x3f8060fe3600780b */ /* 0x000fe20003f86200 */
[----:B---3--:R-:W-:Y:S01]  /*9f10*/  @P5 FADD R44, -R44, 1 ;  /* 0x3f8000002c2c5421 */ /* 0x008fe20000000100 */
[----:B------:R-:W-:Y:S01]  /*9f20*/  FSEL R39, R0, 8.4834944573231041431e-05, P3 ;  /* 0x38b1e96a00277808 */ /* 0x000fe20001800000 */
[----:B------:R-:W-:Y:S01]  /*9f30*/  FADD R35, R35, 1 ;  /* 0x3f80000023237421 */ /* 0x000fe20000000000 */
[----:B------:R-:W-:-:S02]  /*9f40*/  FSEL R41, -R3, -0.00082130916416645050049, P3 ;  /* 0xba574d2003297808 */ /* 0x000fc40001800100 */
[----:B------:R-:W-:Y:S01]  /*9f50*/  FSEL R42, |R54|, R40, P4 ;  /* 0x00000028362a7208 */ /* 0x000fe20002000200 */
[----:B------:R-:W-:Y:S01]  /*9f60*/  FMUL R35, R35, R4 ;  /* 0x0000000423237220 */ /* 0x000fe20000400000 */
[----:B------:R-:W-:Y:S01]  /*9f70*/  FSEL R43, R0, 8.4834944573231041431e-05, P4 ;  /* 0x38b1e96a002b7808 */ /* 0x000fe20002000000 */
[----:B------:R-:W-:Y:S01]  /*9f80*/  FFMA R39, R38, R39, R41 ;  /* 0x0000002726277223 */ /* 0x000fe20000000029 */
[----:B------:R-:W-:Y:S02]  /*9f90*/  FSEL R45, -R3, -0.00082130916416645050049, P4 ;  /* 0xba574d20032d7808 */ /* 0x000fe40002000100 */
[----:B------:R-:W-:Y:S02]  /*9fa0*/  FSEL R41, R12, 0.0052134888246655464172, P3 ;  /* 0x3baad5ea0c297808 */ /* 0x000fe40001800000 */
[----:B------:R-:W-:Y:S01]  /*9fb0*/  @P5 LOP3.LUT R37, R44, 0x80000000, R49, 0xb8, !PT ;  /* 0x800000002c255812 */ /* 0x000fe200078eb831 */
[----:B------:R-:W-:Y:S01]  /*9fc0*/  FFMA R45, R42, R43, R45 ;  /* 0x0000002b2a2d7223 */ /* 0x000fe2000000002d */
[----:B------:R-:W-:Y:S01]  /*9fd0*/  FSEL R43, -R13, -0.026868773624300956726, P3 ;  /* 0xbcdc1be70d2b7808 */ /* 0x000fe20001800100 */
[C---:B------:R-:W-:Y:S01]  /*9fe0*/  FMUL R44, R57.reuse, R57 ;  /* 0x00000039392c7220 */ /* 0x040fe20000400000 */
[----:B------:R-:W-:Y:S01]  /*9ff0*/  FFMA R39, R38, R39, R41 ;  /* 0x0000002726277223 */ /* 0x000fe20000000029 */
[----:B------:R-:W-:Y:S01]  /*a000*/  FSETP.GE.AND P5, PT, |R57|, 1.0029599666595458984, PT ;  /* 0x3f8060fe3900780b */ /* 0x000fe20003fa6200 */
[----:B------:R-:W-:Y:S01]  /*a010*/  FADD R37, R37, 1 ;  /* 0x3f80000025257421 */ /* 0x000fe20000000000 */
[----:B------:R-:W-:Y:S01]  /*a020*/  FSEL R41, R14, 0.11284004896879196167, P3 ;  /* 0x3de718af0e297808 */ /* 0x000fe20001800000 */
[----:B------:R-:W-:Y:S01]  /*a030*/  FFMA R39, R38, R39, R43 ;  /* 0x0000002726277223 */ /* 0x000fe2000000002b */
[----:B------:R-:W-:-:S02]  /*a040*/  FSEL R44, |R57|, R44, P5 ;  /* 0x0000002c392c7208 */ /* 0x000fc40002800200 */
[----:B------:R-:W-:Y:S01]  /*a050*/  FSEL R49, R0, 8.4834944573231041431e-05, P5 ;  /* 0x38b1e96a00317808 */ /* 0x000fe20002800000 */
[----:B------:R-:W-:Y:S01]  /*a060*/  FFMA R39, R38, R39, R41 ;  /* 0x0000002726277223 */ /* 0x000fe20000000029 */
[----:B------:R-:W-:Y:S02]  /*a070*/  FSEL R51, -R3, -0.00082130916416645050049, P5 ;  /* 0xba574d2003337808 */ /* 0x000fe40002800100 */
[----:B------:R-:W-:Y:S02]  /*a080*/  FSEL R47, R12, 0.0052134888246655464172, P4 ;  /* 0x3baad5ea0c2f7808 */ /* 0x000fe40002000000 */
[----:B------:R-:W-:Y:S01]  /*a090*/  FSEL R43, R15, -0.37612664699554443359, P3 ;  /* 0xbec093ac0f2b7808 */ /* 0x000fe20001800000 */
[----:B------:R-:W-:Y:S01]  /*a0a0*/  FFMA R49, R44, R49, R51 ;  /* 0x000000312c317223 */ /* 0x000fe20000000033 */
[----:B------:R-:W-:Y:S01]  /*a0b0*/  FSEL R53, R12, 0.0052134888246655464172, P5 ;  /* 0x3baad5ea0c357808 */ /* 0x000fe20002800000 */
[----:B------:R-:W-:Y:S01]  /*a0c0*/  FFMA R45, R42, R45, R47 ;  /* 0x0000002d2a2d7223 */ /* 0x000fe2000000002f */
[C---:B------:R-:W-:Y:S01]  /*a0d0*/  FSEL R47, -R13.reuse, -0.026868773624300956726, P4 ;  /* 0xbcdc1be70d2f7808 */ /* 0x040fe20002000100 */
[----:B------:R-:W-:Y:S01]  /*a0e0*/  FFMA R39, R38, R39, R43 ;  /* 0x0000002726277223 */ /* 0x000fe2000000002b */
[----:B------:R-:W-:Y:S01]  /*a0f0*/  FSEL R41, R20, 0.12837915122509002686, P3 ;  /* 0x3e0375d314297808 */ /* 0x000fe20001800000 */
[----:B------:R-:W-:Y:S01]  /*a100*/  FFMA R53, R44, R49, R53 ;  /* 0x000000312c357223 */ /* 0x000fe20000000035 */
[----:B------:R-:W-:Y:S01]  /*a110*/  FSEL R51, -R13, -0.026868773624300956726, P5 ;  /* 0xbcdc1be70d337808 */ /* 0x000fe20002800100 */
[----:B------:R-:W-:Y:S01]  /*a120*/  FFMA R45, R42, R45, R47 ;  /* 0x0000002d2a2d7223 */ /* 0x000fe2000000002f */
[----:B------:R-:W-:Y:S01]  /*a130*/  FSEL R49, R14, 0.11284004896879196167, P4 ;  /* 0x3de718af0e317808 */ /* 0x000fe20002000000 */
[----:B------:R-:W-:Y:S01]  /*a140*/  FFMA R39, R38, R39, R41 ;  /* 0x0000002726277223 */ /* 0x000fe20000000029 */
[----:B------:R-:W-:Y:S01]  /*a150*/  FSEL R40, -|R55|, R55, P3 ;  /* 0x0000003737287208 */ /* 0x000fe20001800300 */
[----:B------:R-:W-:Y:S01]  /*a160*/  FFMA R51, R44, R53, R51 ;  /* 0x000000352c337223 */ /* 0x000fe20000000033 */
[----:B------:R-:W-:Y:S01]  /*a170*/  FSEL R47, R14, 0.11284004896879196167, P5 ;  /* 0x3de718af0e2f7808 */ /* 0x000fe20002800000 */
[----:B------:R-:W-:Y:S01]  /*a180*/  FFMA R45, R42, R45, R49 ;  /* 0x0000002d2a2d7223 */ /* 0x000fe20000000031 */
[----:B------:R-:W-:Y:S01]  /*a190*/  FSEL R43, R15, -0.37612664699554443359, P4 ;  /* 0xbec093ac0f2b7808 */ /* 0x000fe20002000000 */
[----:B------:R-:W-:Y:S01]  /*a1a0*/  FFMA R40, R39, R40, R40 ;  /* 0x0000002827287223 */ /* 0x000fe20000000028 */
[----:B------:R-:W-:Y:S01]  /*a1b0*/  FSEL R39, R15, -0.37612664699554443359, P5 ;  /* 0xbec093ac0f277808 */ /* 0x000fe20002800000 */
[----:B------:R-:W-:Y:S01]  /*a1c0*/  FFMA R47, R44, R51, R47 ;  /* 0x000000332c2f7223 */ /* 0x000fe2000000002f */
[----:B------:R-:W-:Y:S01]  /*a1d0*/  FSEL R41, R20, 0.12837915122509002686, P4 ;  /* 0x3e0375d314297808 */ /* 0x000fe20002000000 */
[----:B------:R-:W-:Y:S01]  /*a1e0*/  FFMA R43, R42, R45, R43 ;  /* 0x0000002d2a2b7223 */ /* 0x000fe2000000002b */
[----:B------:R-:W-:Y:S01]  /*a1f0*/  FSEL R46, R20, 0.12837915122509002686, P5 ;  /* 0x3e0375d3142e7808 */ /* 0x000fe20002800000 */
[----:B------:R-:W-:Y:S01]  /*a200*/  FFMA R39, R44, R47, R39 ;  /* 0x0000002f2c277223 */ /* 0x000fe20000000027 */
[----:B------:R-:W-:Y:S01]  /*a210*/  FSEL R48, -|R57|, R57, P5 ;  /* 0x0000003939307208 */ /* 0x000fe20002800300 */
[----:B------:R-:W-:Y:S01]  /*a220*/  FFMA R41, R42, R43, R41 ;  /* 0x0000002b2a297223 */ /* 0x000fe20000000029 */
[----:B------:R-:W-:Y:S01]  /*a230*/  FSEL R42, -|R54|, R54, P4 ;  /* 0x00000036362a7208 */ /* 0x000fe20002000300 */
[----:B------:R-:W-:Y:S01]  /*a240*/  FFMA R39, R44, R39, R46 ;  /* 0x000000272c277223 */ /* 0x000fe2000000002e */
[----:B------:R-:W1:Y:S01]  /*a250*/  @P3 MUFU.EX2 R38, R40 ;  /* 0x0000002800263308 */ /* 0x000e620000000800 */
[----:B------:R-:W-:-:S02]  /*a260*/  F2FP.F16.F32.PACK_AB R4, R26, R21 ;  /* 0x000000151a04723e */ /* 0x000fc400000000ff */
[----:B------:R-:W-:Y:S01]  /*a270*/  FFMA R42, R41, R42, R42 ;  /* 0x0000002a292a7223 */ /* 0x000fe2000000002a */
[----:B------:R-:W-:Y:S01]  /*a280*/  FFMA R48, R39, R48, R48 ;  /* 0x0000003027307223 */ /* 0x000fe20000000030 */
[----:B------:R-:W-:Y:S02]  /*a290*/  HADD2.F32 R39, -RZ, R6.H1_H1 ;  /* 0x30000006ff277230 */ /* 0x000fe40000004100 */
[----:B------:R-:W-:Y:S01]  /*a2a0*/  FMUL R6, R93, R87 ;  /* 0x000000575d067220 */ /* 0x000fe20000400000 */
[--C-:B------:R-:W-:Y:S01]  /*a2b0*/  HADD2.F32 R41, -RZ, R7.reuse.H0_H0 ;  /* 0x20000007ff297230 */ /* 0x100fe20000004100 */
[----:B------:R-:W2:Y:S01]  /*a2c0*/  @P4 MUFU.EX2 R43, R42 ;  /* 0x0000002a002b4308 */ /* 0x000ea20000000800 */
[----:B------:R-:W-:Y:S02]  /*a2d0*/  HADD2.F32 R7, -RZ, R7.H1_H1 ;  /* 0x30000007ff077230 */ /* 0x000fe40000004100 */
[C---:B------:R-:W-:Y:S01]  /*a2e0*/  FFMA R85, R94.reuse, R39, R85 ;  /* 0x000000275e557223 */ /* 0x040fe20000000055 */
[----:B------:R-:W-:-:S03]  /*a2f0*/  FFMA R86, R94, R41, R86 ;  /* 0x000000295e567223 */ /* 0x000fc60000000056 */
[----:B------:R-:W-:Y:S01]  /*a300*/  FMUL R49, R85, 0.70710676908493041992 ;  /* 0x3f3504f355317820 */ /* 0x000fe20000400000 */
[----:B------:R-:W-:Y:S01]  /*a310*/  FFMA R46, R94, R7, R6 ;  /* 0x000000075e2e7223 */ /* 0x000fe20000000006 */
[----:B------:R-:W3:Y:S01]  /*a320*/  @P5 MUFU.EX2 R44, R48 ;  /* 0x00000030002c5308 */ /* 0x000ee20000000800 */
[----:B-1----:R-:W-:Y:S01]  /*a330*/  @P3 FADD R38, -R38, 1 ;  /* 0x3f80000026263421 */ /* 0x002fe20000000100 */
[----:B------:R-:W-:Y:S01]  /*a340*/  FMUL R6, R49, R49 ;  /* 0x0000003131067220 */ /* 0x000fe20000400000 */
[----:B------:R-:W-:Y:S01]  /*a350*/  FMUL R51, R86, 0.70710676908493041992 ;  /* 0x3f3504f356337820 */ /* 0x000fe20000400000 */
[----:B------:R-:W-:Y:S02]  /*a360*/  FMUL R53, R46, 0.70710676908493041992 ;  /* 0x3f3504f32e357820 */ /* 0x000fe40000400000 */
[----:B------:R-:W-:Y:S01]  /*a370*/  @P3 LOP3.LUT R40, R38, 0x80000000, R55, 0xb8, !PT ;  /* 0x8000000026283812 */ /* 0x000fe200078eb837 */
[----:B------:R-:W-:Y:S01]  /*a380*/  FMUL R38, R51, R51 ;  /* 0x0000003333267220 */ /* 0x000fe20000400000 */
[----:B------:R-:W-:Y:S01]  /*a390*/  FSETP.GE.AND P3, PT, |R49|, 1.0029599666595458984, PT ;  /* 0x3f8060fe3100780b */ /* 0x000fe20003f66200 */
[----:B--2---:R-:W-:-:S02]  /*a3a0*/  @P4 FADD R43, -R43, 1 ;  /* 0x3f8000002b2b4421 */ /* 0x004fc40000000100 */
[----:B------:R-:W-:Y:S01]  /*a3b0*/  FADD R40, R40, 1 ;  /* 0x3f80000028287421 */ /* 0x000fe20000000000 */
[----:B------:R-:W-:Y:S02]  /*a3c0*/  FSEL R6, |R49|, R6, P3 ;  /* 0x0000000631067208 */ /* 0x000fe40001800200 */
[----:B------:R-:W-:Y:S02]  /*a3d0*/  @P4 LOP3.LUT R42, R43, 0x80000000, R54, 0xb8, !PT ;  /* 0x800000002b2a4812 */ /* 0x000fe400078eb836 */
[----:B------:R-:W-:Y:S01]  /*a3e0*/  FSEL R7, R0, 8.4834944573231041431e-05, P3 ;  /* 0x38b1e96a00077808 */ /* 0x000fe20001800000 */
[----:B---3--:R-:W-:Y:S01]  /*a3f0*/  @P5 FADD R44, -R44, 1 ;  /* 0x3f8000002c2c5421 */ /* 0x008fe20000000100 */
[----:B------:R-:W-:Y:S01]  /*a400*/  FSEL R39, -R3, -0.00082130916416645050049, P3 ;  /* 0xba574d2003277808 */ /* 0x000fe20001800100 */
[----:B------:R-:W-:Y:S01]  /*a410*/  FADD R42, R42, 1 ;  /* 0x3f8000002a2a7421 */ /* 0x000fe20000000000 */
[----:B------:R-:W-:Y:S02]  /*a420*/  FSETP.GE.AND P4, PT, |R51|, 1.0029599666595458984, PT ;  /* 0x3f8060fe3300780b */ /* 0x000fe40003f86200 */
[----:B------:R-:W-:Y:S01]  /*a430*/  @P5 LOP3.LUT R48, R44, 0x80000000, R57, 0xb8, !PT ;  /* 0x800000002c305812 */ /* 0x000fe200078eb839 */
[C---:B------:R-:W-:Y:S01]  /*a440*/  FMUL R44, R53.reuse, R53 ;  /* 0x00000035352c7220 */ /* 0x040fe20000400000 */
[----:B------:R-:W-:Y:S01]  /*a450*/  FSETP.GE.AND P5, PT, |R53|, 1.0029599666595458984, PT ;  /* 0x3f8060fe3500780b */ /* 0x000fe20003fa6200 */
[----:B------:R-:W-:Y:S01]  /*a460*/  FFMA R7, R6, R7, R39 ;  /* 0x0000000706077223 */ /* 0x000fe20000000027 */
[----:B------:R-:W-:Y:S01]  /*a470*/  FSEL R38, |R51|, R38, P4 ;  /* 0x0000002633267208 */ /* 0x000fe20002000200 */
[----:B------:R-:W-:Y:S01]  /*a480*/  FADD R48, R48, 1 ;  /* 0x3f80000030307421 */ /* 0x000fe20000000000 */
[----:B------:R-:W-:-:S02]  /*a490*/  FSEL R41, R0, 8.4834944573231041431e-05, P4 ;  /* 0x38b1e96a00297808 */ /* 0x000fc40002000000 */
[C---:B------:R-:W-:Y:S01]  /*a4a0*/  FSEL R43, -R3.reuse, -0.00082130916416645050049, P4 ;  /* 0xba574d20032b7808 */ /* 0x040fe20002000100 */
[----:B------:R-:W-:Y:S01]  /*a4b0*/  FMUL R48, R48, R5 ;  /* 0x0000000530307220 */ /* 0x000fe20000400000 */
[----:B------:R-:W-:Y:S02]  /*a4c0*/  FSEL R39, R0, 8.4834944573231041431e-05, P5 ;  /* 0x38b1e96a00277808 */ /* 0x000fe40002800000 */
[----:B------:R-:W-:Y:S01]  /*a4d0*/  FSEL R45, -R3, -0.00082130916416645050049, P5 ;  /* 0xba574d20032d7808 */ /* 0x000fe20002800100 */
[----:B------:R-:W-:Y:S01]  /*a4e0*/  FFMA R41, R38, R41, R43 ;  /* 0x0000002926297223 */ /* 0x000fe2000000002b */
[----:B------:R-:W-:Y:S02]  /*a4f0*/  FSEL R44, |R53|, R44, P5 ;  /* 0x0000002c352c7208 */ /* 0x000fe40002800200 */
        /* <DEDUP_REMOVED lines=9> */
[C---:B------:R-:W-:Y:S01]  /*a590*/  FSEL R43, -R13.reuse, -0.026868773624300956726, P4 ;  /* 0xbcdc1be70d2b7808 */ /* 0x040fe20002000100 */
        /* <DEDUP_REMOVED lines=20> */
[C---:B------:R-:W-:Y:S01]  /*a6e0*/  FFMA R15, R44.reuse, R41, R15 ;  /* 0x000000292c0f7223 */ /* 0x040fe2000000000f */
[----:B------:R-:W-:Y:S01]  /*a6f0*/  FSEL R0, -|R49|, R49, P3 ;  /* 0x0000003131007208 */ /* 0x000fe20001800300 */
[----:B------:R-:W-:Y:S01]  /*a700*/  FFMA R12, R7, R12, R12 ;  /* 0x0000000c070c7223 */ /* 0x000fe2000000000c */
[----:B------:R-:W-:Y:S01]  /*a710*/  FSEL R14, -|R53|, R53, P5 ;  /* 0x00000035350e7208 */ /* 0x000fe20002800300 */
[----:B------:R-:W-:Y:S01]  /*a720*/  FFMA R15, R44, R15, R20 ;  /* 0x0000000f2c0f7223 */ /* 0x000fe20000000014 */
[----:B------:R-:W-:Y:S01]  /*a730*/  FMUL R13, R28, R9 ;  /* 0x000000091c0d7220 */ /* 0x000fe20000400000 */
[----:B------:R-:W-:Y:S01]  /*a740*/  FFMA R6, R3, R0, R0 ;  /* 0x0000000003067223 */ /* 0x000fe20000000000 */
[----:B------:R-:W-:Y:S01]  /*a750*/  FMUL R9, R46, 0.5 ;  /* 0x3f0000002e097820 */ /* 0x000fe20000400000 */
[----:B------:R-:W1:Y:S01]  /*a760*/  @P4 MUFU.EX2 R3, R12 ;  /* 0x0000000c00034308 */ /* 0x000e620000000800 */
[----:B------:R-:W-:Y:S01]  /*a770*/  FFMA R14, R15, R14, R14 ;  /* 0x0000000e0f0e7223 */ /* 0x000fe2000000000e */
[----:B------:R-:W-:-:S06]  /*a780*/  F2FP.F16.F32.PACK_AB R5, R13, R8 ;  /* 0x000000080d05723e */ /* 0x000fcc00000000ff */
[----:B------:R-:W2:Y:S08]  /*a790*/  @P5 MUFU.EX2 R7, R14 ;  /* 0x0000000e00075308 */ /* 0x000eb00000000800 */
[----:B------:R-:W3:Y:S01]  /*a7a0*/  @P3 MUFU.EX2 R0, R6 ;  /* 0x0000000600003308 */ /* 0x000ee20000000800 */
[----:B-1----:R-:W-:-:S05]  /*a7b0*/  @P4 FADD R3, -R3, 1 ;  /* 0x3f80000003034421 */ /* 0x002fca0000000100 */
[----:B------:R-:W-:Y:S01]  /*a7c0*/  @P4 LOP3.LUT R12, R3, 0x80000000, R51, 0xb8, !PT ;  /* 0x80000000030c4812 */ /* 0x000fe200078eb833 */
[----:B------:R-:W-:Y:S01]  /*a7d0*/  FMUL R3, R34, 0.5 ;  /* 0x3f00000022037820 */ /* 0x000fe20000400000 */
[----:B--2---:R-:W-:-:S03]  /*a7e0*/  @P5 FADD R7, -R7, 1 ;  /* 0x3f80000007075421 */ /* 0x004fc60000000100 */
[----:B------:R-:W-:Y:S01]  /*a7f0*/  FMUL R15, R36, R3 ;  /* 0x00000003240f7220 */ /* 0x000fe20000400000 */
[----:B------:R-:W-:Y:S01]  /*a800*/  FMUL R3, R50, 0.5 ;  /* 0x3f00000032037820 */ /* 0x000fe20000400000 */
[----:B------:R-:W-:Y:S01]  /*a810*/  FADD R12, R12, 1 ;  /* 0x3f8000000c0c7421 */ /* 0x000fe20000000000 */
[----:B------:R-:W-:Y:S01]  /*a820*/  @P5 LOP3.LUT R14, R7, 0x80000000, R53, 0xb8, !PT ;  /* 0x80000000070e5812 */ /* 0x000fe200078eb835 */
[----:B------:R-:W-:Y:S01]  /*a830*/  FMUL R7, R52, 0.5 ;  /* 0x3f00000034077820 */ /* 0x000fe20000400000 */
[----:B------:R-:W-:Y:S01]  /*a840*/  FMUL R40, R40, R3 ;  /* 0x0000000328287220 */ /* 0x000fe20000400000 */
[----:B---3--:R-:W-:Y:S01]  /*a850*/  @P3 FADD R0, -R0, 1 ;  /* 0x3f80000000003421 */ /* 0x008fe20000000100 */
[----:B------:R-:W-:Y:S01]  /*a860*/  FMUL R3, R85, 0.5 ;  /* 0x3f00000055037820 */ /* 0x000fe20000400000 */
[----:B------:R-:W-:-:S03]  /*a870*/  FADD R14, R14, 1 ;  /* 0x3f8000000e0e7421 */ /* 0x000fc60000000000 */
[----:B------:R-:W-:Y:S01]  /*a880*/  @P3 LOP3.LUT R6, R0, 0x80000000, R49, 0xb8, !PT ;  /* 0x8000000000063812 */ /* 0x000fe200078eb831 */
[----:B------:R-:W-:Y:S01]  /*a890*/  FMUL R0, R11, 0.5 ;  /* 0x3f0000000b007820 */ /* 0x000fe20000400000 */
[----:B------:R-:W-:Y:S01]  /*a8a0*/  FMUL R11, R42, R7 ;  /* 0x000000072a0b7220 */ /* 0x000fe20000400000 */
[----:B------:R-:W-:Y:S01]  /*a8b0*/  FMUL R7, R86, 0.5 ;  /* 0x3f00000056077820 */ /* 0x000fe20000400000 */
[----:B------:R-:W-:Y:S01]  /*a8c0*/  FMUL R9, R14, R9 ;  /* 0x000000090e097220 */ /* 0x000fe20000400000 */
[----:B------:R-:W-:Y:S01]  /*a8d0*/  FADD R6, R6, 1 ;  /* 0x3f80000006067421 */ /* 0x000fe20000000000 */
[----:B------:R-:W-:Y:S01]  /*a8e0*/  FMUL R0, R37, R0 ;  /* 0x0000000025007220 */ /* 0x000fe20000400000 */
[----:B------:R-:W-:Y:S01]  /*a8f0*/  FMUL R20, R12, R7 ;  /* 0x000000070c147220 */ /* 0x000fe20000400000 */
[----:B------:R-:W-:Y:S01]  /*a900*/  F2FP.F16.F32.PACK_AB R7, R15, R30 ;  /* 0x0000001e0f07723e */ /* 0x000fe200000000ff */
[----:B------:R-:W-:Y:S01]  /*a910*/  FMUL R3, R6, R3 ;  /* 0x0000000306037220 */ /* 0x000fe20000400000 */
[----:B------:R-:W-:-:S02]  /*a920*/  F2FP.F16.F32.PACK_AB R6, R29, R10 ;  /* 0x0000000a1d06723e */ /* 0x000fc400000000ff */
[----:B------:R-:W-:Y:S02]  /*a930*/  F2FP.F16.F32.PACK_AB R12, R0, R35 ;  /* 0x00000023000c723e */ /* 0x000fe400000000ff */
[----:B------:R-:W-:Y:S01]  /*a940*/  F2FP.F16.F32.PACK_AB R13, R11, R40 ;  /* 0x000000280b0d723e */ /* 0x000fe200000000ff */
[----:B------:R1:W-:Y:S01]  /*a950*/  STSM.16.M88.4 [R22+0x6200], R4 ;  /* 0x0062000416007844 */ /* 0x0003e20000000200 */
[----:B------:R-:W-:Y:S02]  /*a960*/  F2FP.F16.F32.PACK_AB R14, R3, R48 ;  /* 0x00000030030e723e */ /* 0x000fe400000000ff */
        /* <DEDUP_REMOVED lines=19> */
.L_x_87:
[----:B------:R-:W-:Y:S05]  /*aaa0*/  BSYNC B0 ;  /* 0x0000000000007941 */ /* 0x000fea0003800000 */
.L_x_86:
[----:B------:R-:W-:Y:S06]  /*aab0*/  BAR.SYNC.DEFER_BLOCKING 0x1, 0x100 ;  /* 0x0044000000007b1d */ /* 0x000fec0000010000 */
[----:B------:R-:W-:Y:S04]  /*aac0*/  BSSY B0, `(.L_x_88) ;  /* 0x0000009000007945 */ /* 0x000fe80003800000 */
[----:B------:R-:W-:Y:S05]  /*aad0*/  @P0 BRA `(.L_x_89) ;  /* 0x00000000001c0947 */ /* 0x000fea0003800000 */
[----:B------:R-:W-:-:S13]  /*aae0*/  ISETP.NE.AND P0, PT, R111, 0x3, PT ;  /* 0x000000036f00780c */ /* 0x000fda0003f05270 */
[----:B------:R-:W-:Y:S05]  /*aaf0*/  @!P0 BRA `(.L_x_90) ;  /* 0x0000000000048947 */ /* 0x000fea0003800000 */
[----:B------:R-:W-:Y:S01]  /*ab00*/  BPT.TRAP 0x1 ;  /* 0x000000040000795c */ /* 0x000fe20000300000 */
.L_x_90:
[----:B------:R-:W-:-:S04]  /*ab10*/  ULEA UR4, UR40, UR51, 0x3 ;  /* 0x0000003328047291 */ /* 0x000fc8000f8e183f */
[----:B------:R-:W-:-:S04]  /*ab20*/  UIADD3 UR4, UR4, 0x80, URZ ;  /* 0x0000008004047890 */ /* 0x000fc8000fffe03f */
[----:B------:R-:W-:-:S09]  /*ab30*/  UPRMT UR4, UR50, 0x654, UR4 ;  /* 0x0000065432047896 */ /* 0x000fd20008000004 */
[----:B------:R-:W-:Y:S03]  /*ab40*/  SYNCS.ARRIVE.TRANS64.RED.A1T0 RZ, [UR4], RZ ;  /* 0x000000ffffff79a7 */ /* 0x000fe60008100404 */
.L_x_89:
[----:B------:R-:W-:Y:S05]  /*ab50*/  BSYNC B0 ;  /* 0x0000000000007941 */ /* 0x000fea0003800000 */
.L_x_88:
[----:B------:R-:W-:Y:S01]  /*ab60*/  IADD3 R16, P0, R16, UR38, RZ ;  /* 0x0000002610107c10 */ /* 0x000fe2000ff1e0ff */
[----:B------:R-:W-:Y:S01]  /*ab70*/  ULDC.64 UR4, c[0x0][0x8f8] ;  /* 0x00023e0000047ab9 */ /* 0x000fe20000000a00 */
[----:B------:R-:W-:Y:S01]  /*ab80*/  UIADD3 UR40, UR40, 0x1, URZ ;  /* 0x0000000128287890 */ /* 0x000fe2000fffe03f */
[----:B------:R-:W-:Y:S01]  /*ab90*/  PRMT R0, RZ, 0x7610, R0 ;  /* 0x00007610ff007816 */ /* 0x000fe20000000000 */
[----:B------:R-:W-:Y:S01]  /*aba0*/  UMOV UR47, 0xffffffff ;  /* 0xffffffff002f7882 */ /* 0x000fe20000000000 */
[----:B------:R-:W-:Y:S01]  /*abb0*/  IADD3.X R17, R17, UR37, RZ, P0, !PT ;  /* 0x0000002511117c10 */ /* 0x000fe200087fe4ff */
[----:B------:R-:W-:Y:S01]  /*abc0*/  UISETP.NE.AND UP0, UPT, UR40, 0x4, UPT ;  /* 0x000000042800788c */ /* 0x000fe2000bf05270 */
[----:B------:R-:W-:Y:S01]  /*abd0*/  ISETP.GE.U32.AND P0, PT, R16, UR4, PT ;  /* 0x0000000410007c0c */ /* 0x000fe2000bf06070 */
[----:B-1----:R-:W-:Y:S01]  /*abe0*/  IMAD.MOV.U32 R22, RZ, RZ, -0x1 ;  /* 0xffffffffff167424 */ /* 0x002fe200078e00ff */
[----:B------:R-:W-:Y:S01]  /*abf0*/  MOV R100, 0xffffffff ;  /* 0xffffffff00647802 */ /* 0x000fe20000000f00 */
[----:B------:R-:W-:Y:S01]  /*ac00*/  USEL UR40, UR40, URZ, UP0 ;  /* 0x0000003f28287287 */ /* 0x000fe20008000000 */
[----:B------:R-:W-:-:S13]  /*ac10*/  ISETP.GE.U32.AND.EX P0, PT, R17, UR5, PT, P0 ;  /* 0x0000000511007c0c */ /* 0x000fda000bf06100 */
[----:B------:R-:W-:Y:S05]  /*ac20*/  @P0 BRA `(.L_x_91) ;  /* 0x00000004004c0947 */ /* 0x000fea0003800000 */
[----:B------:R-:W1:Y:S01]  /*ac30*/  LDC.64 R10, c[0x0][0x8d0] ;  /* 0x00023400ff0a7b82 */ /* 0x000e620000000a00 */
[----:B------:R-:W2:Y:S01]  /*ac40*/  S2R R12, SR_CTAID.X ;  /* 0x00000000000c7919 */ /* 0x000ea20000002500 */
[----:B------:R-:W-:Y:S02]  /*ac50*/  IMAD.MOV.U32 R8, RZ, RZ, R16 ;  /* 0x000000ffff087224 */ /* 0x000fe400078e0010 */
[----:B------:R-:W-:Y:S01]  /*ac60*/  IMAD.MOV.U32 R9, RZ, RZ, R17 ;  /* 0x000000ffff097224 */ /* 0x000fe200078e0011 */
[----:B------:R-:W3:Y:S03]  /*ac70*/  S2R R20, SR_CTAID.Y ;  /* 0x0000000000147919 */ /* 0x000ee60000002600 */
[----:B------:R-:W4:Y:S08]  /*ac80*/  LDC R0, c[0x0][0x8d8] ;  /* 0x00023600ff007b82 */ /* 0x000f300000000800 */
[----:B------:R-:W2:Y:S01]  /*ac90*/  LDC.64 R14, c[0x0][0x8c8] ;  /* 0x00023200ff0e7b82 */ /* 0x000ea20000000a00 */
[----:B-1----:R-:W-:-:S04]  /*aca0*/  ISETP.NE.U32.AND P0, PT, R10, RZ, PT ;  /* 0x000000ff0a00720c */ /* 0x002fc80003f05070 */
[----:B------:R-:W-:-:S13]  /*acb0*/  ISETP.NE.AND.EX P0, PT, R11, RZ, PT, P0 ;  /* 0x000000ff0b00720c */ /* 0x000fda0003f05300 */
[----:B--234-:R-:W-:Y:S05]  /*acc0*/  @!P0 BRA `(.L_x_92) ;  /* 0x0000000000288947 */ /* 0x01cfea0003800000 */
[----:B------:R-:W1:Y:S02]  /*acd0*/  LDC R3, c[0x0][0x8dc] ;  /* 0x00023700ff037b82 */ /* 0x000e640000000800 */
[----:B-1----:R-:W-:-:S04]  /*ace0*/  IADD3 R3, P0, R16, R3, RZ ;  /* 0x0000000310037210 */ /* 0x002fc80007f1e0ff */
        /* <DEDUP_REMOVED lines=8> */
.L_x_92:
[-CC-:B------:R-:W-:Y:S01]  /*ad70*/  SHF.R.U64 R29, R8, R0.reuse, R9.reuse ;  /* 0x00000000081d7219 */ /* 0x180fe20000001209 */
[----:B------:R-:W1:Y:S01]  /*ad80*/  LDC.64 R24, c[0x0][0x8e8] ;  /* 0x00023a00ff187b82 */ /* 0x000e620000000a00 */
[----:B------:R-:W-:Y:S01]  /*ad90*/  SHF.R.U32.HI R0, RZ, R0, R9 ;  /* 0x00000000ff007219 */ /* 0x000fe20000011609 */
[----:B------:R-:W-:Y:S01]  /*ada0*/  ULDC UR4, c[0x0][0x150] ;  /* 0x0000540000047ab9 */ /* 0x000fe20000000800 */
[----:B------:R-:W-:Y:S02]  /*adb0*/  IADD3 R3, P0, RZ, -R29, RZ ;  /* 0x8000001dff037210 */ /* 0x000fe40007f1e0ff */
[----:B------:R-:W-:Y:S02]  /*adc0*/  I2FP.F32.U32 R7, R12 ;  /* 0x0000000c00077245 */ /* 0x000fe40000201000 */
[----:B------:R-:W-:Y:S01]  /*add0*/  IADD3.X R5, RZ, ~R0, RZ, P0, !PT ;  /* 0x80000000ff057210 */ /* 0x000fe200007fe4ff */
[----:B------:R-:W2:Y:S02]  /*ade0*/  LDC R6, c[0x0][0x8c0] ;  /* 0x00023000ff067b82 */ /* 0x000ea40000000800 */
[----:B------:R-:W-:Y:S01]  /*adf0*/  FMUL R7, R7, UR4 ;  /* 0x0000000407077c20 */ /* 0x000fe20008400000 */
[----:B------:R-:W-:Y:S01]  /*ae00*/  ULDC UR4, c[0x0][0x154] ;  /* 0x0000550000047ab9 */ /* 0x000fe20000000800 */
[----:B------:R-:W-:-:S02]  /*ae10*/  IMAD R0, R5, R14, RZ ;  /* 0x0000000e05007224 */ /* 0x000fc400078e02ff */
[C---:B------:R-:W-:Y:S02]  /*ae20*/  IMAD.WIDE.U32 R4, R3.reuse, R14, R16 ;  /* 0x0000000e03047225 */ /* 0x040fe400078e0010 */
[----:B------:R-:W3:Y:S01]  /*ae30*/  LDC R11, c[0x0][0x8b0] ;  /* 0x00022c00ff0b7b82 */ /* 0x000ee20000000800 */
[----:B------:R-:W4:Y:S01]  /*ae40*/  F2I.U32.TRUNC.NTZ R7, R7 ;  /* 0x0000000700077305 */ /* 0x000f22000020f000 */
[----:B------:R-:W-:-:S04]  /*ae50*/  IMAD R3, R3, R15, R0 ;  /* 0x0000000f03037224 */ /* 0x000fc800078e0200 */
[----:B------:R-:W-:Y:S01]  /*ae60*/  IMAD.IADD R3, R5, 0x1, R3 ;  /* 0x0000000105037824 */ /* 0x000fe200078e0203 */
[----:B------:R-:W-:Y:S01]  /*ae70*/  I2FP.F32.U32 R5, R20 ;  /* 0x0000001400057245 */ /* 0x000fe20000201000 */
[----:B------:R-:W5:Y:S01]  /*ae80*/  LDC R8, c[0x0][0x900] ;  /* 0x00024000ff087b82 */ /* 0x000f620000000800 */
[----:B-1----:R-:W-:-:S04]  /*ae90*/  ISETP.NE.U32.AND P0, PT, R24, RZ, PT ;  /* 0x000000ff1800720c */ /* 0x002fc80003f05070 */
[----:B------:R-:W-:-:S03]  /*aea0*/  ISETP.NE.AND.EX P0, PT, R25, RZ, PT, P0 ;  /* 0x000000ff1900720c */ /* 0x000fc60003f05300 */
[----:B------:R-:W1:Y:S01]  /*aeb0*/  LDC R9, c[0x0][0x144] ;  /* 0x00005100ff097b82 */ /* 0x000e620000000800 */
[-C--:B--2---:R-:W-:Y:S01]  /*aec0*/  SHF.R.U32.HI R0, RZ, R6.reuse, R3 ;  /* 0x00000006ff007219 */ /* 0x084fe20000011603 */
[----:B----4-:R-:W-:Y:S01]  /*aed0*/  IMAD.MOV R7, RZ, RZ, -R7 ;  /* 0x000000ffff077224 */ /* 0x010fe200078e0a07 */
[----:B------:R-:W-:Y:S01]  /*aee0*/  SHF.R.U64 R13, R4, R6, R3 ;  /* 0x00000006040d7219 */ /* 0x000fe20000001203 */
[----:B------:R-:W-:-:S04]  /*aef0*/  FMUL R6, R5, UR4 ;  /* 0x0000000405067c20 */ /* 0x000fc80008400000 */
[----:B------:R-:W2:Y:S01]  /*af00*/  LDC R21, c[0x0][0x148] ;  /* 0x00005200ff157b82 */ /* 0x000ea20000000800 */
[-CC-:B---3--:R-:W-:Y:S02]  /*af10*/  SHF.R.U64 R10, R13, R11.reuse, R0.reuse ;  /* 0x0000000b0d0a7219 */ /* 0x188fe40000001200 */
[----:B------:R-:W-:Y:S02]  /*af20*/  SHF.R.U32.HI R3, RZ, R11, R0 ;  /* 0x0000000bff037219 */ /* 0x000fe40000011600 */
[----:B------:R3:W4:Y:S03]  /*af30*/  F2I.U32.TRUNC.NTZ R0, R6 ;  /* 0x0000000600007305 */ /* 0x000726000020f000 */
[----:B------:R-:W2:Y:S01]  /*af40*/  LDC R14, c[0x0][0x8f0] ;  /* 0x00023c00ff0e7b82 */ /* 0x000ea20000000800 */
[-CC-:B-----5:R-:W-:Y:S02]  /*af50*/  SHF.R.U64 R15, R10, R8.reuse, R3.reuse ;  /* 0x000000080a0f7219 */ /* 0x1a0fe40000001203 */
[----:B------:R-:W-:-:S02]  /*af60*/  SHF.R.U32.HI R5, RZ, R8, R3 ;  /* 0x00000008ff057219 */ /* 0x000fc40000011603 */
[----:B------:R-:W-:-:S03]  /*af70*/  MOV R4, R15 ;  /* 0x0000000f00047202 */ /* 0x000fc60000000f00 */
[----:B------:R-:W2:Y:S01]  /*af80*/  LDC R26, c[0x0][0x8e0] ;  /* 0x00023800ff1a7b82 */ /* 0x000ea20000000800 */
[----:B-1----:R-:W-:-:S07]  /*af90*/  IMAD R23, R9, R7, R12 ;  /* 0x0000000709177224 */ /* 0x002fce00078e020c */
[----:B------:R-:W1:Y:S08]  /*afa0*/  LDC R27, c[0x0][0x8b8] ;  /* 0x00022e00ff1b7b82 */ /* 0x000e700000000800 */
[----:B------:R-:W1:Y:S01]  /*afb0*/  LDC R28, c[0x0][0x8a8] ;  /* 0x00022a00ff1c7b82 */ /* 0x000e620000000800 */
[----:B---34-:R-:W-:Y:S05]  /*afc0*/  @!P0 BRA `(.L_x_93) ;  /* 0x0000000000288947 */ /* 0x018fea0003800000 */
[----:B------:R-:W3:Y:S02]  /*afd0*/  LDC R4, c[0x0][0x8f4] ;  /* 0x00023d00ff047b82 */ /* 0x000ee40000000800 */
[----:B---3--:R-:W-:-:S05]  /*afe0*/  IADD3 R3, P0, R15, R4, RZ ;  /* 0x000000040f037210 */ /* 0x008fca0007f1e0ff */
[----:B------:R-:W-:-:S04]  /*aff0*/  IMAD.X R11, RZ, RZ, R5, P0 ;  /* 0x000000ffff0b7224 */ /* 0x000fc800000e0605 */
[----:B------:R-:W-:-:S04]  /*b000*/  IMAD.WIDE.U32 R4, R11, R24, RZ ;  /* 0x000000180b047225 */ /* 0x000fc800078e00ff */
[----:B------:R-:W-:-:S04]  /*b010*/  IMAD.WIDE.U32 R6, P0, R3, R25, R4 ;  /* 0x0000001903067225 */ /* 0x000fc80007800004 */
[----:B------:R-:W-:Y:S01]  /*b020*/  IMAD.WIDE.U32 R4, R3, R24, RZ ;  /* 0x0000001803047225 */ /* 0x000fe200078e00ff */
[----:B------:R-:W-:-:S03]  /*b030*/  MOV R8, R7 ;  /* 0x0000000700087202 */ /* 0x000fc60000000f00 */
[----:B------:R-:W-:Y:S01]  /*b040*/  IMAD.X R9, RZ, RZ, RZ, P0 ;  /* 0x000000ffff097224 */ /* 0x000fe200000e06ff */
[----:B------:R-:W-:-:S05]  /*b050*/  IADD3 RZ, P0, R5, R6, RZ ;  /* 0x0000000605ff7210 */ /* 0x000fca0007f1e0ff */
[----:B------:R-:W-:-:S08]  /*b060*/  IMAD.WIDE.U32.X R4, R11, R25, R8, P0 ;  /* 0x000000190b047225 */ /* 0x000fd000000e0408 */
.L_x_93:
[----:B------:R-:W-:Y:S02]  /*b070*/  ISETP.NE.AND P0, PT, R2, 0x1, PT ;  /* 0x000000010200780c */ /* 0x000fe40003f05270 */
[----:B--2---:R-:W-:Y:S01]  /*b080*/  SHF.R.U64 R3, R4, R14, R5 ;  /* 0x0000000e04037219 */ /* 0x004fe20000001205 */
[----:B------:R-:W-:Y:S01]  /*b090*/  IMAD.MOV R5, RZ, RZ, -R0 ;  /* 0x000000ffff057224 */ /* 0x000fe200078e0a00 */
[----:B------:R-:W-:Y:S02]  /*b0a0*/  LOP3.LUT R0, R10, R99, RZ, 0xc0, !PT ;  /* 0x000000630a007212 */ /* 0x000fe400078ec0ff */
[----:B------:R-:W-:Y:S01]  /*b0b0*/  R2UR UR47, R29 ;  /* 0x000000001d2f72ca */ /* 0x000fe200000e0000 */
[----:B------:R-:W-:Y:S02]  /*b0c0*/  IMAD.MOV R4, RZ, RZ, -R3 ;  /* 0x000000ffff047224 */ /* 0x000fe400078e0a03 */
[----:B------:R-:W-:Y:S01]  /*b0d0*/  IMAD R22, R91, R3, R0 ;  /* 0x000000035b167224 */ /* 0x000fe200078e0200 */
[----:B------:R-:W-:Y:S01]  /*b0e0*/  LOP3.LUT R3, R13, R98, RZ, 0xc0, !PT ;  /* 0x000000620d037212 */ /* 0x000fe200078ec0ff */
[----:B------:R-:W-:-:S02]  /*b0f0*/  IMAD R0, R4, R26, R15 ;  /* 0x0000001a04007224 */ /* 0x000fc400078e020f */
[----:B------:R-:W-:Y:S02]  /*b100*/  @P0 IMAD R23, R21, R5, R20 ;  /* 0x0000000515170224 */ /* 0x000fe400078e0214 */
[----:B-1----:R-:W-:Y:S01]  /*b110*/  IMAD R3, R0, R28, R3 ;  /* 0x0000001c00037224 */ /* 0x002fe200078e0203 */
[----:B------:R-:W-:Y:S01]  /*b120*/  MOV R0, 0x1 ;  /* 0x0000000100007802 */ /* 0x000fe20000000f00 */
[----:B------:R-:W-:-:S05]  /*b130*/  IMAD R22, R22, R27, R23 ;  /* 0x0000001b16167224 */ /* 0x000fca00078e0217 */
[----:B------:R-:W-:Y:S02]  /*b140*/  SEL R100, R3, R22, !P0 ;  /* 0x0000001603647207 */ /* 0x000fe40004000000 */
[----:B------:R-:W-:-:S07]  /*b150*/  SEL R22, R22, R3, !P0 ;  /* 0x0000000316167207 */ /* 0x000fce0004000000 */
.L_x_91:
[----:B------:R-:W-:Y:S01]  /*b160*/  LOP3.LUT P0, RZ, R0, 0xff, RZ, 0xc0, !PT ;  /* 0x000000ff00ff7812 */ /* 0x000fe2000780c0ff */
[----:B------:R-:W-:Y:S02]  /*b170*/  UIMAD.WIDE.U32 UR4, UR43, -0x55555555, URZ ;  /* 0xaaaaaaab2b0478a5 */ /* 0x000fe4000f8e003f */
[----:B------:R-:W-:Y:S02]  /*b180*/  UIADD3 UR41, UR41, 0x4, URZ ;  /* 0x0000000429297890 */ /* 0x000fe4000fffe03f */
[----:B------:R-:W-:-:S04]  /*b190*/  USHF.R.U32.HI UR4, URZ, 0x2, UR5 ;  /* 0x000000023f047899 */ /* 0x000fc80008011605 */
[----:B------:R-:W-:-:S04]  /*b1a0*/  UIMAD UR43, UR4, -0x6, UR43 ;  /* 0xfffffffa042b78a4 */ /* 0x000fc8000f8e022b */
[----:B------:R-:W-:Y:S08]  /*b1b0*/  @P0 BRA `(.L_x_94) ;  /* 0xffffff6400cc0947 */ /* 0x000ff0000383ffff */
[----:B------:R-:W-:-:S13]  /*b1c0*/  PLOP3.LUT P0, PT, PT, PT, PT, 0x8, 0x0 ;  /* 0x000000000000781c */ /* 0x000fda0003f0e170 */
.L_x_22:
[----:B------:R-:W-:Y:S05]  /*b1d0*/  @P0 BRA `(.L_x_14) ;  /* 0x0000002800c40947 */ /* 0x000fea0003800000 */
[----:B------:R-:W-:Y:S01]  /*b1e0*/  ULDC.64 UR6, c[0x0][0x588] ;  /* 0x0001620000067ab9 */ /* 0x000fe20000000a00 */
[----:B------:R-:W-:Y:S01]  /*b1f0*/  ISETP.NE.AND.EX P1, PT, R114, RZ, PT, P1 ;  /* 0x000000ff7200720c */ /* 0x000fe20003f25310 */
[----:B------:R-:W-:-:S04]  /*b200*/  DEPBAR.LE SB0, 0x0 ;  /* 0x000080000000791a */ /* 0x000fc80000000000 */
[----:B------:R-:W-:Y:S01]  /*b210*/  ISETP.NE.U32.AND P0, PT, RZ, UR6, PT ;  /* 0x00000006ff007c0c */ /* 0x000fe2000bf05070 */
[----:B------:R-:W-:Y:S03]  /*b220*/  BSSY B0, `(.L_x_95) ;  /* 0x0000014000007945 */ /* 0x000fe60003800000 */
[----:B------:R-:W-:-:S13]  /*b230*/  ISETP.NE.AND.EX P0, PT, RZ, UR7, PT, P0 ;  /* 0x00000007ff007c0c */ /* 0x000fda000bf05300 */
[----:B------:R-:W-:Y:S05]  /*b240*/  @P0 BRA P1, `(.L_x_96) ;  /* 0x0000000000440947 */ /* 0x000fea0000800000 */
[----:B------:R-:W-:-:S04]  /*b250*/  ISETP.NE.U32.AND P0, PT, R113, RZ, PT ;  /* 0x000000ff7100720c */ /* 0x000fc80003f05070 */
[----:B------:R-:W-:-:S13]  /*b260*/  ISETP.NE.AND.EX P0, PT, R114, RZ, PT, P0 ;  /* 0x000000ff7200720c */ /* 0x000fda0003f05300 */
[----:B------:R-:W-:Y:S05]  /*b270*/  @!P0 BRA `(.L_x_97) ;  /* 0x00000000002c8947 */ /* 0x000fea0003800000 */
[----:B------:R-:W-:-:S13]  /*b280*/  LOP3.LUT P0, RZ, R90, 0xff, RZ, 0xc0, !PT ;  /* 0x000000ff5aff7812 */ /* 0x000fda000780c0ff */
[----:B------:R-:W-:Y:S05]  /*b290*/  @!P0 BRA `(.L_x_98) ;  /* 0x0000000000108947 */ /* 0x000fea0003800000 */
[----:B-----5:R-:W-:-:S13]  /*b2a0*/  FSETP.NEU.AND P0, PT, R94, RZ, PT ;  /* 0x000000ff5e00720b */ /* 0x020fda0003f0d000 */
[----:B------:R-:W-:Y:S05]  /*b2b0*/  @!P0 BREAK B0 ;  /* 0x0000000000008942 */ /* 0x000fea0003800000 */
[----:B------:R-:W-:Y:S05]  /*b2c0*/  @P0 BRA `(.L_x_96) ;  /* 0x0000000000240947 */ /* 0x000fea0003800000 */
[----:B------:R-:W-:Y:S05]  /*b2d0*/  BRA `(.L_x_14) ;  /* 0x0000002800847947 */ /* 0x000fea0003800000 */
.L_x_98:
[----:B------:R-:W-:-:S04]  /*b2e0*/  ISETP.NE.U32.AND P0, PT, RZ, UR6, PT ;  /* 0x00000006ff007c0c */ /* 0x000fc8000bf05070 */
[----:B------:R-:W-:-:S13]  /*b2f0*/  ISETP.NE.AND.EX P0, PT, RZ, UR7, PT, P0 ;  /* 0x00000007ff007c0c */ /* 0x000fda000bf05300 */
[----:B------:R-:W-:Y:S05]  /*b300*/  @!P0 BREAK B0 ;  /* 0x0000000000008942 */ /* 0x000fea0003800000 */
[----:B------:R-:W-:Y:S05]  /*b310*/  @P0 BRA `(.L_x_96) ;  /* 0x0000000000100947 */ /* 0x000fea0003800000 */
[----:B------:R-:W-:Y:S05]  /*b320*/  BRA `(.L_x_14) ;  /* 0x0000002800707947 */ /* 0x000fea0003800000 */
.L_x_97:
[----:B-----5:R-:W-:-:S13]  /*b330*/  FSETP.NEU.AND P0, PT, R94, RZ, PT ;  /* 0x000000ff5e00720b */ /* 0x020fda0003f0d000 */
[----:B------:R-:W-:Y:S05]  /*b340*/  @!P0 BREAK B0 ;  /* 0x0000000000008942 */ /* 0x000fea0003800000 */
[----:B------:R-:W-:Y:S05]  /*b350*/  @!P0 BRA `(.L_x_14) ;  /* 0x0000002800648947 */ /* 0x000fea0003800000 */
.L_x_96:
[----:B-1----:R-:W-:Y:S05]  /*b360*/  BSYNC B0 ;  /* 0x0000000000007941 */ /* 0x002fea0003800000 */
.L_x_95:
[----:B------:R-:W-:-:S04]  /*b370*/  LOP3.LUT R18, R18, 0x1, RZ, 0xfc, !PT ;  /* 0x0000000112127812 */ /* 0x000fc800078efcff */
[----:B------:R-:W-:-:S13]  /*b380*/  ISETP.NE.AND P0, PT, R18, 0x3, PT ;  /* 0x000000031200780c */ /* 0x000fda0003f05270 */
[----:B------:R-:W-:Y:S05]  /*b390*/  @!P0 BRA `(.L_x_99) ;  /* 0x0000000000048947 */ /* 0x000fea0003800000 */
[----:B------:R-:W-:Y:S01]  /*b3a0*/  BPT.TRAP 0x1 ;  /* 0x000000040000795c */ /* 0x000fe20000300000 */
.L_x_99:
[----:B------:R-:W1:Y:S01]  /*b3b0*/  S2UR UR5, SR_CgaCtaId ;  /* 0x00000000000579c3 */ /* 0x000e620000008800 */
[----:B------:R-:W-:Y:S02]  /*b3c0*/  UMOV UR4, 0x400 ;  /* 0x0000040000047882 */ /* 0x000fe40000000000 */
[----:B-1----:R-:W-:-:S04]  /*b3d0*/  ULEA UR4, UR5, UR4, 0x18 ;  /* 0x0000000405047291 */ /* 0x002fc8000f8ec03f */
[----:B------:R-:W-:-:S04]  /*b3e0*/  ULEA UR4, UR40, UR4, 0x3 ;  /* 0x0000000428047291 */ /* 0x000fc8000f8e183f */
[----:B------:R-:W-:-:S04]  /*b3f0*/  UIADD3 UR4, UR4, 0x80, URZ ;  /* 0x0000008004047890 */ /* 0x000fc8000fffe03f */
[----:B------:R-:W-:-:S09]  /*b400*/  UPRMT UR4, UR5, 0x654, UR4 ;  /* 0x0000065405047896 */ /* 0x000fd20008000004 */
[----:B------:R-:W-:Y:S01]  /*b410*/  SYNCS.ARRIVE.TRANS64.RED.A1T0 RZ, [UR4], RZ ;  /* 0x000000ffffff79a7 */ /* 0x000fe20008100404 */
[----:B------:R-:W-:Y:S05]  /*b420*/  BRA `(.L_x_14) ;  /* 0x0000002800307947 */ /* 0x000fea0003800000 */
.L_x_13:
[----:B------:R-:W-:Y:S01]  /*b430*/  ULDC.64 UR4, c[0x0][0x8f8] ;  /* 0x00023e0000047ab9 */ /* 0x000fe20000000a00 */
[----:B------:R-:W-:Y:S01]  /*b440*/  PRMT R10, RZ, 0x7610, R10 ;  /* 0x00007610ff0a7816 */ /* 0x000fe2000000000a */
[----:B------:R-:W-:Y:S01]  /*b450*/  IMAD.MOV.U32 R22, RZ, RZ, -0x1 ;  /* 0xffffffffff167424 */ /* 0x000fe200078e00ff */
[----:B------:R-:W-:Y:S01]  /*b460*/  ISETP.GE.U32.AND P1, PT, R16, UR4, PT ;  /* 0x0000000410007c0c */ /* 0x000fe2000bf26070 */
[----:B------:R-:W-:Y:S01]  /*b470*/  IMAD.MOV.U32 R21, RZ, RZ, -0x1 ;  /* 0xffffffffff157424 */ /* 0x000fe200078e00ff */
[----:B------:R-:W-:Y:S02]  /*b480*/  MOV R20, 0xffffffff ;  /* 0xffffffff00147802 */ /* 0x000fe40000000f00 */
[----:B------:R-:W-:-:S13]  /*b490*/  ISETP.GE.U32.AND.EX P1, PT, R17, UR5, PT, P1 ;  /* 0x0000000511007c0c */ /* 0x000fda000bf26110 */
        /* <DEDUP_REMOVED lines=19> */
.L_x_101:
[----:B------:R-:W2:Y:S01]  /*b5d0*/  LDC.64 R30, c[0x0][0x8e8] ;  /* 0x00023a00ff1e7b82 */ /* 0x000ea20000000a00 */
[-CC-:B------:R-:W-:Y:S02]  /*b5e0*/  SHF.R.U64 R24, R14, R22.reuse, R15.reuse ;  /* 0x000000160e187219 */ /* 0x180fe4000000120f */
[----:B------:R-:W-:Y:S02]  /*b5f0*/  SHF.R.U32.HI R10, RZ, R22, R15 ;  /* 0x00000016ff0a7219 */ /* 0x000fe4000001160f */
[----:B------:R-:W-:Y:S02]  /*b600*/  IADD3 R13, P1, RZ, -R24, RZ ;  /* 0x80000018ff0d7210 */ /* 0x000fe40007f3e0ff */
[----:B------:R-:W-:Y:S01]  /*b610*/  MOV R32, 0x1 ;  /* 0x0000000100207802 */ /* 0x000fe20000000f00 */
[----:B------:R-:W3:Y:S01]  /*b620*/  LDC R14, c[0x0][0x8c0] ;  /* 0x00023000ff0e7b82 */ /* 0x000ee20000000800 */
[----:B------:R-:W-:-:S05]  /*b630*/  IADD3.X R11, RZ, ~R10, RZ, P1, !PT ;  /* 0x8000000aff0b7210 */ /* 0x000fca0000ffe4ff */
[-C--:B------:R-:W-:Y:S02]  /*b640*/  IMAD R12, R11, R26.reuse, RZ ;  /* 0x0000001a0b0c7224 */ /* 0x080fe400078e02ff */
[----:B------:R-:W4:Y:S01]  /*b650*/  LDC R22, c[0x0][0x8b0] ;  /* 0x00022c00ff167b82 */ /* 0x000f220000000800 */
[----:B------:R-:W-:-:S04]  /*b660*/  IMAD.WIDE.U32 R10, R13, R26, R16 ;  /* 0x0000001a0d0a7225 */ /* 0x000fc800078e0010 */
[----:B------:R-:W-:Y:S02]  /*b670*/  IMAD R13, R13, R27, R12 ;  /* 0x0000001b0d0d7224 */ /* 0x000fe400078e020c */
[----:B------:R-:W-:Y:S01]  /*b680*/  IMAD.MOV.U32 R12, RZ, RZ, -0x1 ;  /* 0xffffffffff0c7424 */ /* 0x000fe200078e00ff */
[----:B------:R-:W5:Y:S01]  /*b690*/  LDC R29, c[0x0][0x900] ;  /* 0x00024000ff1d7b82 */ /* 0x000f620000000800 */
[----:B------:R-:W-:Y:S01]  /*b6a0*/  IMAD.IADD R11, R11, 0x1, R13 ;  /* 0x000000010b0b7824 */ /* 0x000fe200078e020d */
[----:B--2---:R-:W-:-:S04]  /*b6b0*/  ISETP.NE.U32.AND P1, PT, R30, RZ, PT ;  /* 0x000000ff1e00720c */ /* 0x004fc80003f25070 */
[----:B------:R-:W-:Y:S02]  /*b6c0*/  ISETP.NE.AND.EX P1, PT, R31, RZ, PT, P1 ;  /* 0x000000ff1f00720c */ /* 0x000fe40003f25310 */
        /* <DEDUP_REMOVED lines=24> */
.L_x_102:
[----:B------:R-:W-:Y:S01]  /*b850*/  ISETP.NE.AND P1, PT, R2, 0x1, PT ;  /* 0x000000010200780c */ /* 0x000fe20003f25270 */
[----:B--2---:R-:W-:Y:S01]  /*b860*/  VIADD R13, R26, 0xffffffff ;  /* 0xffffffff1a0d7836 */ /* 0x004fe20000000000 */
[----:B---3--:R-:W-:Y:S02]  /*b870*/  SHF.R.U64 R10, R10, R27, R11 ;  /* 0x0000001b0a0a7219 */ /* 0x008fe4000000120b */
[----:B------:R-:W-:Y:S02]  /*b880*/  SHF.L.U32 R32, R32, R29, RZ ;  /* 0x0000001d20207219 */ /* 0x000fe400000006ff */
[----:B------:R-:W-:Y:S02]  /*b890*/  LOP3.LUT R7, R25, R34, RZ, 0xc0, !PT ;  /* 0x0000002219077212 */ /* 0x000fe400078ec0ff */
[----:B------:R-:W-:-:S03]  /*b8a0*/  IADD3 R11, -R10, RZ, RZ ;  /* 0x000000ff0a0b7210 */ /* 0x000fc60007ffe1ff */
[----:B------:R-:W-:Y:S02]  /*b8b0*/  IMAD R7, R32, R10, R7 ;  /* 0x0000000a20077224 */ /* 0x000fe400078e0207 */
[----:B------:R-:W-:Y:S01]  /*b8c0*/  @P1 IMAD R8, R9, R23, R6 ;  /* 0x0000001709081224 */ /* 0x000fe200078e0206 */
[----:B------:R-:W-:Y:S01]  /*b8d0*/  LOP3.LUT R9, R20, R13, RZ, 0xc0, !PT ;  /* 0x0000000d14097212 */ /* 0x000fe200078ec0ff */
[----:B----4-:R-:W-:Y:S02]  /*b8e0*/  IMAD R6, R11, R28, R22 ;  /* 0x0000001c0b067224 */ /* 0x010fe400078e0216 */
[----:B-1----:R-:W-:Y:S02]  /*b8f0*/  IMAD R8, R7, R33, R8 ;  /* 0x0000002107087224 */ /* 0x002fe400078e0208 */
[----:B------:R-:W-:Y:S02]  /*b900*/  IMAD R7, R6, R26, R9 ;  /* 0x0000001a06077224 */ /* 0x000fe400078e0209 */
[----:B------:R-:W-:-:S02]  /*b910*/  IMAD.MOV.U32 R10, RZ, RZ, 0x1 ;  /* 0x00000001ff0a7424 */ /* 0x000fc400078e00ff */
[----:B------:R-:W-:Y:S01]  /*b920*/  IMAD.MOV.U32 R20, RZ, RZ, R24 ;  /* 0x000000ffff147224 */ /* 0x000fe200078e0018 */
[----:B------:R-:W-:Y:S02]  /*b930*/  SEL R21, R7, R8, !P1 ;  /* 0x0000000807157207 */ /* 0x000fe40004800000 */
[----:B------:R-:W-:-:S07]  /*b940*/  SEL R22, R8, R7, !P1 ;  /* 0x0000000708167207 */ /* 0x000fce0004800000 */
.L_x_100:
[----:B------:R-:W-:-:S08]  /*b950*/  NOP ;  /* 0x0000000000007918 */ /* 0x000fd00000000000 */
[----:B------:R-:W2:-:S00]  /*b960*/  USETMAXREG.DEALLOC.CTAPOOL 0x28 ;  /* 0x00000028000079c8 */ /* 0x000e8000080e0500 */
[----:B--2---:R-:W-:-:S13]  /*b970*/  ISETP.NE.AND P1, PT, R3, 0x1, PT ;  /* 0x000000010300780c */ /* 0x004fda0003f25270 */
[----:B------:R-:W-:Y:S05]  /*b980*/  @!P1 BRA `(.L_x_14) ;  /* 0x0000002000d89947 */ /* 0x000fea0003800000 */
[----:B------:R-:W-:Y:S05]  /*b990*/  @!P4 BRA `(.L_x_103) ;  /* 0x0000001000acc947 */ /* 0x000fea0003800000 */
[----:B------:R-:W-:-:S13]  /*b9a0*/  ISETP.NE.OR P0, PT, R3, 0x2, P0 ;  /* 0x000000020300780c */ /* 0x000fda0000705670 */
[----:B------:R-:W-:Y:S05]  /*b9b0*/  @P0 BRA `(.L_x_14) ;  /* 0x0000002000cc0947 */ /* 0x000fea0003800000 */
[----:B------:R-:W-:-:S13]  /*b9c0*/  LOP3.LUT P1, RZ, R10, 0xff, RZ, 0xc0, !PT ;  /* 0x000000ff0aff7812 */ /* 0x000fda000782c0ff */
[----:B------:R-:W-:Y:S05]  /*b9d0*/  @!P1 BRA `(.L_x_104) ;  /* 0x0000000000189947 */ /* 0x000fea0003800000 */
[----:B------:R-:W-:Y:S01]  /*b9e0*/  UMOV UR4, 0x400 ;  /* 0x0000040000047882 */ /* 0x000fe20000000000 */
[----:B------:R-:W-:Y:S01]  /*b9f0*/  MOV R0, RZ ;  /* 0x000000ff00007202 */ /* 0x000fe20000000f00 */
[----:B-1----:R-:W-:-:S03]  /*ba00*/  ULEA UR4, UR36, UR4, 0x18 ;  /* 0x0000000424047291 */ /* 0x002fc6000f8ec03f */
[----:B------:R-:W-:-:S06]  /*ba10*/  SHF.L.U32 R0, R0, 0x1f, RZ ;  /* 0x0000001f00007819 */ /* 0x000fcc00000006ff */
[----:B------:R-:W1:Y:S02]  /*ba20*/  SYNCS.PHASECHK.TRANS64.TRYWAIT P0, [UR4+0xa8], R0 ;  /* 0x0000a800ff0075a7 */ /* 0x000e640008000144 */
[----:B-1----:R-:W-:Y:S05]  /*ba30*/  @!P0 BRA `(.L_x_105) ;  /* 0x0000002400348947 */ /* 0x002fea0003800000 */
.L_x_104:
[----:B-1----:R-:W-:Y:S01]  /*ba40*/  PRMT R0, RZ, 0x7610, R0 ;  /* 0x00007610ff007816 */ /* 0x002fe20000000000 */
[----:B------:R-:W-:Y:S06]  /*ba50*/  @P3 BRA `(.L_x_106) ;  /* 0x0000000000243947 */ /* 0x000fec0003800000 */
[----:B------:R-:W-:Y:S02]  /*ba60*/  ULDC.64 UR4, c[0x0][0x588] ;  /* 0x0001620000047ab9 */ /* 0x000fe40000000a00 */
[----:B------:R-:W-:-:S04]  /*ba70*/  ISETP.NE.U32.AND P0, PT, RZ, UR4, PT ;  /* 0x00000004ff007c0c */ /* 0x000fc8000bf05070 */
[----:B------:R-:W-:-:S13]  /*ba80*/  ISETP.NE.AND.EX P0, PT, RZ, UR5, PT, P0 ;  /* 0x00000005ff007c0c */ /* 0x000fda000bf05300 */
[----:B------:R-:W-:Y:S05]  /*ba90*/  @!P0 BRA `(.L_x_107) ;  /* 0x00000000000c8947 */ /* 0x000fea0003800000 */
[----:B------:R1:W5:Y:S01]  /*baa0*/  LDG.E R3, desc[UR52][R4.64] ;  /* 0x0000003404037981 */ /* 0x000362000c1e1900 */
[----:B------:R-:W-:Y:S01]  /*bab0*/  IMAD.MOV.U32 R0, RZ, RZ, 0x1 ;  /* 0x00000001ff007424 */ /* 0x000fe200078e00ff */
[----:B------:R-:W-:Y:S06]  /*bac0*/  BRA `(.L_x_106) ;  /* 0x0000000000087947 */ /* 0x000fec0003800000 */
.L_x_107:
[----:B------:R-:W2:Y:S01]  /*bad0*/  LDC R3, c[0x0][0x580] ;  /* 0x00016000ff037b82 */ /* 0x000ea20000000800 */
[----:B------:R-:W-:-:S07]  /*bae0*/  IMAD.MOV.U32 R0, RZ, RZ, 0x1 ;  /* 0x00000001ff007424 */ /* 0x000fce00078e00ff */
.L_x_106:
[----:B------:R-:W-:Y:S01]  /*baf0*/  MOV R8, 0x1 ;  /* 0x0000000100087802 */ /* 0x000fe20000000f00 */
[----:B------:R-:W-:Y:S06]  /*bb00*/  @!P1 BRA `(.L_x_108) ;  /* 0x0000000c00e09947 */ /* 0x000fec0003800000 */
[----:B------:R-:W3:Y:S01]  /*bb10*/  LDC R9, c[0x0][0x900] ;  /* 0x00024000ff097b82 */ /* 0x000ee20000000800 */
[----:B-1----:R-:W-:Y:S01]  /*bb20*/  IMAD.MOV.U32 R4, RZ, RZ, -0x1 ;  /* 0xffffffffff047424 */ /* 0x002fe200078e00ff */
[----:B------:R-:W-:Y:S01]  /*bb30*/  LOP3.LUT R10, R18, 0x2, RZ, 0xfc, !PT ;  /* 0x00000002120a7812 */ /* 0x000fe200078efcff */
[----:B------:R-:W-:Y:S01]  /*bb40*/  IMAD.MOV.U32 R6, RZ, RZ, 0x1 ;  /* 0x00000001ff067424 */ /* 0x000fe200078e00ff */
[----:B------:R-:W-:Y:S01]  /*bb50*/  MOV R8, 0x1 ;  /* 0x0000000100087802 */ /* 0x000fe20000000f00 */
[----:B------:R-:W-:Y:S01]  /*bb60*/  ULDC.64 UR6, c[0x0][0x198] ;  /* 0x0000660000067ab9 */ /* 0x000fe20000000a00 */
[----:B------:R-:W-:Y:S01]  /*bb70*/  ULDC.64 UR14, c[0x0][0x588] ;  /* 0x00016200000e7ab9 */ /* 0x000fe20000000a00 */
[----:B------:R-:W-:Y:S01]  /*bb80*/  ULDC.64 UR22, c[0x0][0x8f8] ;  /* 0x00023e0000167ab9 */ /* 0x000fe20000000a00 */
[----:B------:R-:W1:Y:S01]  /*bb90*/  LDC R11, c[0x0][0x8a8] ;  /* 0x00022a00ff0b7b82 */ /* 0x000e620000000800 */
[----:B------:R-:W-:Y:S01]  /*bba0*/  ULDC.64 UR24, c[0x0][0x590] ;  /* 0x0001640000187ab9 */ /* 0x000fe20000000a00 */
[----:B---3--:R-:W-:-:S02]  /*bbb0*/  SHF.L.U32 R4, R4, R9, RZ ;  /* 0x0000000904047219 */ /* 0x008fc400000006ff */
[----:B------:R-:W-:Y:S02]  /*bbc0*/  SHF.L.U32 R9, R6, R9, RZ ;  /* 0x0000000906097219 */ /* 0x000fe400000006ff */
[----:B------:R-:W-:Y:S01]  /*bbd0*/  LOP3.LUT R12, RZ, R4, RZ, 0x33, !PT ;  /* 0x00000004ff0c7212 */ /* 0x000fe200078e33ff */
[----:B-1----:R-:W-:-:S07]  /*bbe0*/  VIADD R11, R11, 0xffffffff ;  /* 0xffffffff0b0b7836 */ /* 0x002fce0000000000 */
.L_x_140:
[----:B------:R-:W-:Y:S02]  /*bbf0*/  ISETP.NE.U32.AND P0, PT, RZ, UR24, PT ;  /* 0x00000018ff007c0c */ /* 0x000fe4000bf05070 */
[----:B------:R-:W-:Y:S02]  /*bc00*/  R2UR UR19, R22 ;  /* 0x00000000161372ca */ /* 0x000fe400000e0000 */
[----:B------:R-:W-:Y:S02]  /*bc10*/  R2UR UR18, R21 ;  /* 0x00000000151272ca */ /* 0x000fe400000e0000 */
[----:B------:R-:W-:-:S09]  /*bc20*/  ISETP.NE.AND.EX P0, PT, RZ, UR25, PT, P0 ;  /* 0x00000019ff007c0c */ /* 0x000fd2000bf05300 */
[----:B------:R-:W-:Y:S02]  /*bc30*/  USHF.L.U32 UR19, UR19, 0x7, URZ ;  /* 0x0000000713137899 */ /* 0x000fe4000800063f */
[----:B------:R-:W-:Y:S02]  /*bc40*/  USHF.L.U32 UR18, UR18, 0x7, URZ ;  /* 0x0000000712127899 */ /* 0x000fe4000800063f */
[----:B--234-:R-:W-:Y:S10]  /*bc50*/  @!P0 BRA `(.L_x_109) ;  /* 0x00000000002c8947 */ /* 0x01cff40003800000 */
[----:B------:R-:W-:-:S04]  /*bc60*/  ISETP.NE.U32.AND P1, PT, RZ, UR14, PT ;  /* 0x0000000eff007c0c */ /* 0x000fc8000bf25070 */
[----:B------:R-:W-:-:S13]  /*bc70*/  ISETP.NE.AND.EX P1, PT, RZ, UR15, PT, P1 ;  /* 0x0000000fff007c0c */ /* 0x000fda000bf25310 */
[----:B------:R-:W-:Y:S05]  /*bc80*/  @!P1 BRA `(.L_x_110) ;  /* 0x0000000000189947 */ /* 0x000fea0003800000 */
[----:B------:R-:W1:Y:S01]  /*bc90*/  LDC.64 R4, c[0x0][0x588] ;  /* 0x00016200ff047b82 */ /* 0x000e620000000a00 */
[----:B--2--5:R-:W-:-:S04]  /*bca0*/  IMAD R3, R20, UR24, RZ ;  /* 0x0000001814037c24 */ /* 0x024fc8000f8e02ff */
[----:B-1----:R-:W-:-:S05]  /*bcb0*/  IMAD.WIDE R4, R3, 0x4, R4 ;  /* 0x0000000403047825 */ /* 0x002fca00078e0204 */
[----:B------:R1:W5:Y:S01]  /*bcc0*/  LDG.E R3, desc[UR52][R4.64] ;  /* 0x0000003404037981 */ /* 0x000362000c1e1900 */
[----:B------:R-:W-:Y:S01]  /*bcd0*/  IMAD.MOV.U32 R0, RZ, RZ, 0x1 ;  /* 0x00000001ff007424 */ /* 0x000fe200078e00ff */
[----:B------:R-:W-:Y:S06]  /*bce0*/  BRA `(.L_x_109) ;  /* 0x0000000000087947 */ /* 0x000fec0003800000 */
.L_x_110:
[----:B--2--5:R-:W3:Y:S01]  /*bcf0*/  LDC R3, c[0x0][0x580] ;  /* 0x00016000ff037b82 */ /* 0x024ee20000000800 */
[----:B------:R-:W-:-:S07]  /*bd00*/  MOV R0, 0x1 ;  /* 0x0000000100007802 */ /* 0x000fce0000000f00 */
.L_x_109:
[----:B------:R-:W-:Y:S05]  /*bd10*/  @!P0 BRA `(.L_x_111) ;  /* 0x00000000001c8947 */ /* 0x000fea0003800000 */
[----:B------:R-:W-:-:S13]  /*bd20*/  LOP3.LUT P2, RZ, R0, 0xff, RZ, 0xc0, !PT ;  /* 0x000000ff00ff7812 */ /* 0x000fda000784c0ff */
[----:B-1----:R-:W1:Y:S02]  /*bd30*/  @!P2 LDC.64 R4, c[0x0][0x588] ;  /* 0x00016200ff04ab82 */ /* 0x002e640000000a00 */
[----:B-1----:R-:W-:-:S04]  /*bd40*/  @!P2 ISETP.NE.U32.AND P0, PT, R4, RZ, PT ;  /* 0x000000ff0400a20c */ /* 0x002fc80003f05070 */
[----:B------:R-:W-:Y:S02]  /*bd50*/  @!P2 ISETP.NE.AND.EX P1, PT, R5, RZ, PT, P0 ;  /* 0x000000ff0500a20c */ /* 0x000fe40003f25300 */
[----:B--23-5:R-:W-:Y:S02]  /*bd60*/  @P2 FSETP.EQ.AND P0, PT, R3, RZ, PT ;  /* 0x000000ff0300220b */ /* 0x02cfe40003f02000 */
[----:B------:R-:W-:Y:S01]  /*bd70*/  @!P2 PLOP3.LUT P0, PT, P1, PT, PT, 0x8, 0x0 ;  /* 0x000000000000a81c */ /* 0x000fe20000f0e170 */
[----:B------:R-:W-:-:S12]  /*bd80*/  BRA `(.L_x_112) ;  /* 0x0000000000047947 */ /* 0x000fd80003800000 */
.L_x_111:
[----:B--23-5:R-:W-:-:S13]  /*bd90*/  FSETP.EQ.AND P0, PT, R3, RZ, PT ;  /* 0x000000ff0300720b */ /* 0x02cfda0003f02000 */
.L_x_112:
[----:B------:R-:W-:Y:S02]  /*bda0*/  ISETP.NE.AND P2, PT, R10, 0x3, PT ;  /* 0x000000030a00780c */ /* 0x000fe40003f45270 */
[----:B------:R-:W-:-:S04]  /*bdb0*/  ELECT P1, URZ, PT ;  /* 0x00000000003f782f */ /* 0x000fc80003820000 */
[----:B------:R-:W-:-:S07]  /*bdc0*/  PLOP3.LUT P0, PT, P1, P0, PT, 0x20, 0x0 ;  /* 0x000000000000781c */ /* 0x000fce0000f00470 */
[----:B------:R-:W-:Y:S06]  /*bdd0*/  @!P2 BRA `(.L_x_113) ;  /* 0x000000000004a947 */ /* 0x000fec0003800000 */
[----:B------:R-:W-:Y:S01]  /*bde0*/  BPT.TRAP 0x1 ;  /* 0x000000040000795c */ /* 0x000fe20000300000 */
.L_x_113:
[----:B------:R-:W2:Y:S01]  /*bdf0*/  S2UR UR36, SR_CgaCtaId ;  /* 0x00000000002479c3 */ /* 0x000ea20000008800 */
[----:B------:R-:W-:Y:S01]  /*be00*/  UMOV UR4, 0x400 ;  /* 0x0000040000047882 */ /* 0x000fe20000000000 */
[----:B-1----:R-:W-:Y:S01]  /*be10*/  SHF.L.U32 R4, R8, 0x1f, RZ ;  /* 0x0000001f08047819 */ /* 0x002fe200000006ff */
[----:B--2---:R-:W-:-:S09]  /*be20*/  ULEA UR5, UR36, UR4, 0x18 ;  /* 0x0000000424057291 */ /* 0x004fd2000f8ec03f */
[----:B------:R-:W1:Y:S02]  /*be30*/  SYNCS.PHASECHK.TRANS64.TRYWAIT P1, [UR5+0x80], R4 ;  /* 0x00008004ff0075a7 */ /* 0x000e640008020145 */
[----:B-1----:R-:W-:Y:S05]  /*be40*/  @!P1 BRA `(.L_x_114) ;  /* 0x0000002000489947 */ /* 0x002fea0003800000 */
.L_x_173:
[----:B------:R-:W-:Y:S04]  /*be50*/  BSSY B0, `(.L_x_115) ;  /* 0x000000e000007945 */ /* 0x000fe80003800000 */
[----:B------:R-:W-:Y:S05]  /*be60*/  @!P0 BRA `(.L_x_116) ;  /* 0x0000000000308947 */ /* 0x000fea0003800000 */
[----:B------:R-:W-:Y:S01]  /*be70*/  R2UR UR20, R20 ;  /* 0x00000000141472ca */ /* 0x000fe200000e0000 */
[----:B------:R-:W-:Y:S02]  /*be80*/  UIADD3 UR8, UP0, UR6, 0x3f0, URZ ;  /* 0x000003f006087890 */ /* 0x000fe4000ff1e03f */
[----:B------:R-:W-:Y:S02]  /*be90*/  UIADD3 UR16, UR5, 0x200, URZ ;  /* 0x0000020005107890 */ /* 0x000fe4000fffe03f */
[----:B------:R-:W-:Y:S02]  /*bea0*/  UIADD3 UR17, UR5, 0x60, URZ ;  /* 0x0000006005117890 */ /* 0x000fe4000fffe03f */
[----:B------:R-:W-:Y:S01]  /*beb0*/  UIADD3.X UR9, URZ, UR7, URZ, UP0, !UPT ;  /* 0x000000073f097290 */ /* 0x000fe200087fe43f */
[----:B------:R-:W-:Y:S01]  /*bec0*/  UMOV UR10, 0x0 ;  /* 0x00000000000a7882 */ /* 0x000fe20000000000 */
[----:B------:R-:W-:-:S07]  /*bed0*/  UMOV UR11, 0x10000000 ;  /* 0x10000000000b7882 */ /* 0x000fce0000000000 */
[----:B------:R2:W-:Y:S02]  /*bee0*/  UTMALDG.3D [UR16], [UR8], desc[UR10] ;  /* 0x00000a10080075b4 */ /* 0x0005e40008011000 */
[----:B--2---:R-:W-:Y:S05]  /*bef0*/  @!P2 BRA `(.L_x_117) ;  /* 0x000000000004a947 */ /* 0x004fea0003800000 */
[----:B------:R-:W-:Y:S01]  /*bf00*/  BPT.TRAP 0x1 ;  /* 0x000000040000795c */ /* 0x000fe20000300000 */
.L_x_117:
[----:B-1----:R-:W1:Y:S02]  /*bf10*/  LDC R5, c[0x0][0x800] ;  /* 0x00020000ff057b82 */ /* 0x002e640000000800 */
[----:B-1----:R2:W-:Y:S02]  /*bf20*/  SYNCS.ARRIVE.TRANS64.RED.A0TR RZ, [UR5+0x60], R5 ;  /* 0x00006005ffff79a7 */ /* 0x0025e40008300405 */
.L_x_116:
[----:B------:R-:W-:Y:S05]  /*bf30*/  BSYNC B0 ;  /* 0x0000000000007941 */ /* 0x000fea0003800000 */
.L_x_115:
[----:B------:R-:W-:Y:S05]  /*bf40*/  @!P2 BRA `(.L_x_118) ;  /* 0x000000000004a947 */ /* 0x000fea0003800000 */
[----:B------:R-:W-:Y:S01]  /*bf50*/  BPT.TRAP 0x1 ;  /* 0x000000040000795c */ /* 0x000fe20000300000 */
.L_x_118:
[----:B------:R-:W-:-:S04]  /*bf60*/  UIADD3 UR4, UR5, 0x60, URZ ;  /* 0x0000006005047890 */ /* 0x000fc8000fffe03f */
[----:B------:R-:W-:-:S09]  /*bf70*/  UPRMT UR4, UR36, 0x654, UR4 ;  /* 0x0000065424047896 */ /* 0x000fd20008000004 */
[----:B------:R-:W-:Y:S01]  /*bf80*/  SYNCS.ARRIVE.TRANS64.RED.A1T0 RZ, [UR4], RZ ;  /* 0x000000ffffff79a7 */ /* 0x000fe20008100404 */
[----:B------:R-:W-:Y:S05]  /*bf90*/  @!P2 BRA `(.L_x_119) ;  /* 0x000000000004a947 */ /* 0x000fea0003800000 */
[----:B------:R-:W-:Y:S01]  /*bfa0*/  BPT.TRAP 0x1 ;  /* 0x000000040000795c */ /* 0x000fe20000300000 */
.L_x_119:
[----:B------:R-:W3:Y:S02]  /*bfb0*/  SYNCS.PHASECHK.TRANS64.TRYWAIT P1, [UR5+0x88], R4 ;  /* 0x00008804ff0075a7 */ /* 0x000ee40008020145 */
[----:B---3--:R-:W-:Y:S05]  /*bfc0*/  @!P1 BRA `(.L_x_120) ;  /* 0x0000002000009947 */ /* 0x008fea0003800000 */
.L_x_174:
[----:B------:R-:W-:Y:S04]  /*bfd0*/  BSSY B0, `(.L_x_121) ;  /* 0x0000010000007945 */ /* 0x000fe80003800000 */
[----:B------:R-:W-:Y:S05]  /*bfe0*/  @!P0 BRA `(.L_x_122) ;  /* 0x0000000000388947 */ /* 0x000fea0003800000 */
[----:B------:R-:W-:Y:S01]  /*bff0*/  UIADD3 UR16, UP0, UR6, 0x3f0, URZ ;  /* 0x000003f006107890 */ /* 0x000fe2000ff1e03f */
[----:B------:R-:W-:Y:S01]  /*c000*/  R2UR UR12, R20 ;  /* 0x00000000140c72ca */ /* 0x000fe200000e0000 */
[----:B------:R-:W-:Y:S02]  /*c010*/  UIADD3 UR10, UR18, 0x20, URZ ;  /* 0x00000020120a7890 */ /* 0x000fe4000fffe03f */
[----:B------:R-:W-:Y:S02]  /*c020*/  UIADD3 UR8, UR5, 0x2200, URZ ;  /* 0x0000220005087890 */ /* 0x000fe4000fffe03f */
[----:B------:R-:W-:Y:S02]  /*c030*/  UIADD3 UR9, UR5, 0x68, URZ ;  /* 0x0000006805097890 */ /* 0x000fe4000fffe03f */
[----:B------:R-:W-:Y:S01]  /*c040*/  UIADD3.X UR17, URZ, UR7, URZ, UP0, !UPT ;  /* 0x000000073f117290 */ /* 0x000fe200087fe43f */
[----:B------:R-:W-:Y:S01]  /*c050*/  UMOV UR20, 0x0 ;  /* 0x0000000000147882 */ /* 0x000fe20000000000 */
[----:B------:R-:W-:Y:S01]  /*c060*/  UMOV UR21, 0x10000000 ;  /* 0x1000000000157882 */ /* 0x000fe20000000000 */
[----:B------:R-:W-:-:S06]  /*c070*/  UMOV UR11, UR19 ;  /* 0x00000013000b7c82 */ /* 0x000fcc0008000000 */
[----:B------:R3:W-:Y:S02]  /*c080*/  UTMALDG.3D [UR8], [UR16], desc[UR20] ;  /* 0x00001408100075b4 */ /* 0x0007e40008011000 */
[----:B---3--:R-:W-:Y:S05]  /*c090*/  @!P2 BRA `(.L_x_123) ;  /* 0x000000000004a947 */ /* 0x008fea0003800000 */
[----:B------:R-:W-:Y:S01]  /*c0a0*/  BPT.TRAP 0x1 ;  /* 0x000000040000795c */ /* 0x000fe20000300000 */
.L_x_123:
[----:B-12---:R-:W1:Y:S02]  /*c0b0*/  LDC R5, c[0x0][0x800] ;  /* 0x00020000ff057b82 */ /* 0x006e640000000800 */
[----:B-1----:R3:W-:Y:S02]  /*c0c0*/  SYNCS.ARRIVE.TRANS64.RED.A0TR RZ, [UR5+0x68], R5 ;  /* 0x00006805ffff79a7 */ /* 0x0027e40008300405 */
.L_x_122:
[----:B------:R-:W-:Y:S05]  /*c0d0*/  BSYNC B0 ;  /* 0x0000000000007941 */ /* 0x000fea0003800000 */
.L_x_121:
[----:B------:R-:W-:Y:S05]  /*c0e0*/  @!P2 BRA `(.L_x_124) ;  /* 0x000000000004a947 */ /* 0x000fea0003800000 */
[----:B------:R-:W-:Y:S01]  /*c0f0*/  BPT.TRAP 0x1 ;  /* 0x000000040000795c */ /* 0x000fe20000300000 */
.L_x_124:
[----:B------:R-:W-:-:S04]  /*c100*/  UIADD3 UR4, UR5, 0x68, URZ ;  /* 0x0000006805047890 */ /* 0x000fc8000fffe03f */
[----:B------:R-:W-:-:S09]  /*c110*/  UPRMT UR4, UR36, 0x654, UR4 ;  /* 0x0000065424047896 */ /* 0x000fd20008000004 */
[----:B------:R-:W-:Y:S01]  /*c120*/  SYNCS.ARRIVE.TRANS64.RED.A1T0 RZ, [UR4], RZ ;  /* 0x000000ffffff79a7 */ /* 0x000fe20008100404 */
[----:B------:R-:W-:Y:S05]  /*c130*/  @!P2 BRA `(.L_x_125) ;  /* 0x000000000004a947 */ /* 0x000fea0003800000 */
[----:B------:R-:W-:Y:S01]  /*c140*/  BPT.TRAP 0x1 ;  /* 0x000000040000795c */ /* 0x000fe20000300000 */
.L_x_125:
[----:B------:R-:W4:Y:S02]  /*c150*/  SYNCS.PHASECHK.TRANS64.TRYWAIT P1, [UR5+0x90], R4 ;  /* 0x00009004ff0075a7 */ /* 0x000f240008020145 */
[----:B----4-:R-:W-:Y:S05]  /*c160*/  @!P1 BRA `(.L_x_126) ;  /* 0x0000001c00b09947 */ /* 0x010fea0003800000 */
.L_x_175:
        /* <DEDUP_REMOVED lines=12> */
[----:B----4-:R-:W-:Y:S05]  /*c230*/  @!P2 BRA `(.L_x_129) ;  /* 0x000000000004a947 */ /* 0x010fea0003800000 */
[----:B------:R-:W-:Y:S01]  /*c240*/  BPT.TRAP 0x1 ;  /* 0x000000040000795c */ /* 0x000fe20000300000 */
.L_x_129:
[----:B-123--:R-:W1:Y:S02]  /*c250*/  LDC R5, c[0x0][0x800] ;  /* 0x00020000ff057b82 */ /* 0x00ee640000000800 */
[----:B-1----:R4:W-:Y:S02]  /*c260*/  SYNCS.ARRIVE.TRANS64.RED.A0TR RZ, [UR5+0x70], R5 ;  /* 0x00007005ffff79a7 */ /* 0x0029e40008300405 */
.L_x_128:
[----:B------:R-:W-:Y:S05]  /*c270*/  BSYNC B0 ;  /* 0x0000000000007941 */ /* 0x000fea0003800000 */
.L_x_127:
[----:B------:R-:W-:Y:S05]  /*c280*/  @!P2 BRA `(.L_x_130) ;  /* 0x000000000004a947 */ /* 0x000fea0003800000 */
[----:B------:R-:W-:Y:S01]  /*c290*/  BPT.TRAP 0x1 ;  /* 0x000000040000795c */ /* 0x000fe20000300000 */
.L_x_130:
[----:B------:R-:W-:-:S04]  /*c2a0*/  UIADD3 UR4, UR5, 0x70, URZ ;  /* 0x0000007005047890 */ /* 0x000fc8000fffe03f */
[----:B------:R-:W-:-:S09]  /*c2b0*/  UPRMT UR4, UR36, 0x654, UR4 ;  /* 0x0000065424047896 */ /* 0x000fd20008000004 */
[----:B------:R-:W-:Y:S01]  /*c2c0*/  SYNCS.ARRIVE.TRANS64.RED.A1T0 RZ, [UR4], RZ ;  /* 0x000000ffffff79a7 */ /* 0x000fe20008100404 */
[----:B------:R-:W-:Y:S05]  /*c2d0*/  @!P2 BRA `(.L_x_131) ;  /* 0x000000000004a947 */ /* 0x000fea0003800000 */
[----:B------:R-:W-:Y:S01]  /*c2e0*/  BPT.TRAP 0x1 ;  /* 0x000000040000795c */ /* 0x000fe20000300000 */
.L_x_131:
[----:B------:R-:W5:Y:S02]  /*c2f0*/  SYNCS.PHASECHK.TRANS64.TRYWAIT P1, [UR5+0x98], R4 ;  /* 0x00009804ff0075a7 */ /* 0x000f640008020145 */
[----:B-----5:R-:W-:Y:S05]  /*c300*/  @!P1 BRA `(.L_x_132) ;  /* 0x0000001c00609947 */ /* 0x020fea0003800000 */
.L_x_176:
[----:B------:R-:W-:Y:S04]  /*c310*/  BSSY B0, `(.L_x_133) ;  /* 0x0000010000007945 */ /* 0x000fe80003800000 */
[----:B------:R-:W-:Y:S05]  /*c320*/  @!P0 BRA `(.L_x_134) ;  /* 0x0000000000388947 */ /* 0x000fea0003800000 */
[----:B------:R-:W-:Y:S01]  /*c330*/  R2UR UR12, R20 ;  /* 0x00000000140c72ca */ /* 0x000fe200000e0000 */
[----:B------:R-:W-:Y:S02]  /*c340*/  UIADD3 UR16, UP0, UR6, 0x3f0, URZ ;  /* 0x000003f006107890 */ /* 0x000fe4000ff1e03f */
        /* <DEDUP_REMOVED lines=8> */
[----:B-1----:R-:W-:Y:S05]  /*c3d0*/  @!P2 BRA `(.L_x_135) ;  /* 0x000000000004a947 */ /* 0x002fea0003800000 */
[----:B------:R-:W-:Y:S01]  /*c3e0*/  BPT.TRAP 0x1 ;  /* 0x000000040000795c */ /* 0x000fe20000300000 */
.L_x_135:
[----:B------:R-:W1:Y:S02]  /*c3f0*/  LDC R4, c[0x0][0x800] ;  /* 0x00020000ff047b82 */ /* 0x000e640000000800 */
[----:B-1----:R1:W-:Y:S02]  /*c400*/  SYNCS.ARRIVE.TRANS64.RED.A0TR RZ, [UR5+0x78], R4 ;  /* 0x00007804ffff79a7 */ /* 0x0023e40008300405 */
.L_x_134:
[----:B------:R-:W-:Y:S05]  /*c410*/  BSYNC B0 ;  /* 0x0000000000007941 */ /* 0x000fea0003800000 */
.L_x_133:
[----:B------:R-:W-:Y:S05]  /*c420*/  @!P2 BRA `(.L_x_136) ;  /* 0x000000000004a947 */ /* 0x000fea0003800000 */
[----:B------:R-:W-:Y:S01]  /*c430*/  BPT.TRAP 0x1 ;  /* 0x000000040000795c */ /* 0x000fe20000300000 */
.L_x_136:
[----:B------:R-:W-:Y:S01]  /*c440*/  IADD3 R16, P0, R16, UR38, RZ ;  /* 0x0000002610107c10 */ /* 0x000fe2000ff1e0ff */
[----:B------:R-:W-:Y:S01]  /*c450*/  UIADD3 UR4, UR5, 0x78, URZ ;  /* 0x0000007805047890 */ /* 0x000fe2000fffe03f */
[----:B------:R-:W-:Y:S01]  /*c460*/  LOP3.LUT R8, R8, 0x1, RZ, 0x3c, !PT ;  /* 0x0000000108087812 */ /* 0x000fe200078e3cff */
[----:B------:R-:W-:Y:S01]  /*c470*/  IMAD.MOV.U32 R22, RZ, RZ, -0x1 ;  /* 0xffffffffff167424 */ /* 0x000fe200078e00ff */
[----:B------:R-:W-:Y:S01]  /*c480*/  IADD3.X R17, R17, UR37, RZ, P0, !PT ;  /* 0x0000002511117c10 */ /* 0x000fe200087fe4ff */
[----:B------:R-:W-:Y:S01]  /*c490*/  UPRMT UR4, UR36, 0x654, UR4 ;  /* 0x0000065424047896 */ /* 0x000fe20008000004 */
[----:B------:R-:W-:Y:S01]  /*c4a0*/  ISETP.GE.U32.AND P0, PT, R16, UR22, PT ;  /* 0x0000001610007c0c */ /* 0x000fe2000bf06070 */
[----:B------:R-:W-:Y:S01]  /*c4b0*/  IMAD.MOV.U32 R21, RZ, RZ, -0x1 ;  /* 0xffffffffff157424 */ /* 0x000fe200078e00ff */
[----:B-1----:R-:W-:Y:S02]  /*c4c0*/  PRMT R4, RZ, 0x7610, R4 ;  /* 0x00007610ff047816 */ /* 0x002fe40000000004 */
[----:B------:R-:W-:-:S02]  /*c4d0*/  ISETP.GE.U32.AND.EX P0, PT, R17, UR23, PT, P0 ;  /* 0x0000001711007c0c */ /* 0x000fc4000bf06100 */
[----:B------:R-:W-:Y:S02]  /*c4e0*/  MOV R20, 0xffffffff ;  /* 0xffffffff00147802 */ /* 0x000fe40000000f00 */
[----:B------:R-:W-:Y:S09]  /*c4f0*/  SYNCS.ARRIVE.TRANS64.RED.A1T0 RZ, [UR4], RZ ;  /* 0x000000ffffff79a7 */ /* 0x000ff20008100404 */
[----:B------:R-:W-:Y:S05]  /*c500*/  @P0 BRA `(.L_x_137) ;  /* 0x0000000400580947 */ /* 0x000fea0003800000 */
[----:B------:R-:W1:Y:S01]  /*c510*/  S2R R13, SR_CTAID.X ;  /* 0x00000000000d7919 */ /* 0x000e620000002500 */
[----:B------:R-:W5:Y:S01]  /*c520*/  LDC.64 R14, c[0x0][0x8d0] ;  /* 0x00023400ff0e7b82 */ /* 0x000f620000000a00 */
[----:B------:R-:W-:Y:S01]  /*c530*/  ULDC UR4, c[0x0][0x150] ;  /* 0x0000540000047ab9 */ /* 0x000fe20000000800 */
[----:B------:R-:W-:Y:S01]  /*c540*/  MOV R22, R17 ;  /* 0x0000001100167202 */ /* 0x000fe20000000f00 */
[----:B------:R-:W2:Y:S05]  /*c550*/  S2R R20, SR_CTAID.Y ;  /* 0x0000000000147919 */ /* 0x000eaa0000002600 */
[----:B------:R-:W3:Y:S08]  /*c560*/  LDC R6, c[0x0][0x144] ;  /* 0x00005100ff067b82 */ /* 0x000ef00000000800 */
[----:B------:R-:W3:Y:S01]  /*c570*/  LDC R21, c[0x0][0x8d8] ;  /* 0x00023600ff157b82 */ /* 0x000ee20000000800 */
[----:B-----5:R-:W-:-:S04]  /*c580*/  ISETP.NE.U32.AND P0, PT, R14, RZ, PT ;  /* 0x000000ff0e00720c */ /* 0x020fc80003f05070 */
[----:B------:R-:W-:Y:S02]  /*c590*/  ISETP.NE.AND.EX P0, PT, R15, RZ, PT, P0 ;  /* 0x000000ff0f00720c */ /* 0x000fe40003f05300 */
[----:B-1----:R-:W-:Y:S02]  /*c5a0*/  I2FP.F32.U32 R4, R13 ;  /* 0x0000000d00047245 */ /* 0x002fe40000201000 */
[----:B--2---:R-:W-:-:S03]  /*c5b0*/  I2FP.F32.U32 R23, R20 ;  /* 0x0000001400177245 */ /* 0x004fc60000201000 */
[----:B------:R-:W-:-:S06]  /*c5c0*/  FMUL R4, R4, UR4 ;  /* 0x0000000404047c20 */ /* 0x000fcc0008400000 */
[----:B------:R-:W3:Y:S02]  /*c5d0*/  F2I.U32.TRUNC.NTZ R4, R4 ;  /* 0x0000000400047305 */ /* 0x000ee4000020f000 */
[----:B---34-:R-:W-:-:S04]  /*c5e0*/  IMAD.MOV R5, RZ, RZ, -R4 ;  /* 0x000000ffff057224 */ /* 0x018fc800078e0a04 */
[----:B------:R-:W-:Y:S02]  /*c5f0*/  IMAD R13, R6, R5, R13 ;  /* 0x00000005060d7224 */ /* 0x000fe400078e020d */
[----:B------:R-:W-:Y:S01]  /*c600*/  IMAD.MOV.U32 R6, RZ, RZ, R16 ;  /* 0x000000ffff067224 */ /* 0x000fe200078e0010 */
[----:B------:R-:W-:Y:S06]  /*c610*/  @!P0 BRA `(.L_x_138) ;  /* 0x0000000000308947 */ /* 0x000fec0003800000 */
[----:B------:R-:W1:Y:S02]  /*c620*/  LDC R5, c[0x0][0x8dc] ;  /* 0x00023700ff057b82 */ /* 0x000e640000000800 */
[----:B-1----:R-:W-:-:S05]  /*c630*/  IADD3 R5, P0, R16, R5, RZ ;  /* 0x0000000510057210 */ /* 0x002fca0007f1e0ff */
[----:B------:R-:W-:-:S04]  /*c640*/  IMAD.X R19, RZ, RZ, R17, P0 ;  /* 0x000000ffff137224 */ /* 0x000fc800000e0611 */
[----:B------:R-:W-:-:S04]  /*c650*/  IMAD.WIDE.U32 R6, R19, R14, RZ ;  /* 0x0000000e13067225 */ /* 0x000fc800078e00ff */
[----:B------:R-:W-:-:S04]  /*c660*/  IMAD.WIDE.U32 R6, P0, R5, R15, R6 ;  /* 0x0000000f05067225 */ /* 0x000fc80007800006 */
[----:B------:R-:W-:Y:S01]  /*c670*/  IMAD.WIDE.U32 R4, R5, R14, RZ ;  /* 0x0000000e05047225 */ /* 0x000fe200078e00ff */
[----:B------:R-:W-:-:S04]  /*c680*/  MOV R4, R7 ;  /* 0x0000000700047202 */ /* 0x000fc80000000f00 */
[----:B------:R-:W-:Y:S01]  /*c690*/  IADD3 RZ, P1, R5, R6, RZ ;  /* 0x0000000605ff7210 */ /* 0x000fe20007f3e0ff */
[----:B------:R-:W-:-:S04]  /*c6a0*/  IMAD.X R5, RZ, RZ, RZ, P0 ;  /* 0x000000ffff057224 */ /* 0x000fc800000e06ff */
[----:B------:R-:W-:-:S04]  /*c6b0*/  IMAD.WIDE.U32.X R4, R19, R15, R4, P1 ;  /* 0x0000000f13047225 */ /* 0x000fc800008e0404 */
[----:B------:R-:W-:Y:S02]  /*c6c0*/  IMAD.MOV.U32 R6, RZ, RZ, R4 ;  /* 0x000000ffff067224 */ /* 0x000fe400078e0004 */
[----:B------:R-:W-:-:S07]  /*c6d0*/  IMAD.MOV.U32 R22, RZ, RZ, R5 ;  /* 0x000000ffff167224 */ /* 0x000fce00078e0005 */
.L_x_138:
[----:B------:R-:W-:Y:S01]  /*c6e0*/  ULDC UR4, c[0x0][0x154] ;  /* 0x0000550000047ab9 */ /* 0x000fe20000000800 */
[----:B------:R-:W1:Y:S01]  /*c6f0*/  LDC R7, c[0x0][0x148] ;  /* 0x00005200ff077b82 */ /* 0x000e620000000800 */
[----:B------:R-:W-:Y:S01]  /*c700*/  FMUL R14, R23, UR4 ;  /* 0x00000004170e7c20 */ /* 0x000fe20008400000 */
[----:B------:R-:W-:Y:S02]  /*c710*/  ISETP.NE.AND P2, PT, R2, 0x1, PT ;  /* 0x000000010200780c */ /* 0x000fe40003f45270 */
[-CC-:B------:R-:W-:Y:S02]  /*c720*/  SHF.R.U64 R19, R6, R21.reuse, R22.reuse ;  /* 0x0000001506137219 */ /* 0x180fe40000001216 */
[----:B------:R-:W-:Y:S01]  /*c730*/  SHF.R.U32.HI R21, RZ, R21, R22 ;  /* 0x00000015ff157219 */ /* 0x000fe20000011616 */
[----:B------:R-:W2:Y:S01]  /*c740*/  F2I.U32.TRUNC.NTZ R14, R14 ;  /* 0x0000000e000e7305 */ /* 0x000ea2000020f000 */
[----:B------:R-:W3:Y:S01]  /*c750*/  LDC.64 R4, c[0x0][0x8c8] ;  /* 0x00023200ff047b82 */ /* 0x000ee20000000a00 */
[----:B------:R-:W-:-:S04]  /*c760*/  IADD3 R23, P0, RZ, -R19, RZ ;  /* 0x80000013ff177210 */ /* 0x000fc80007f1e0ff */
[----:B------:R-:W-:-:S03]  /*c770*/  IADD3.X R21, RZ, ~R21, RZ, P0, !PT ;  /* 0x80000015ff157210 */ /* 0x000fc600007fe4ff */
[----:B------:R-:W4:Y:S01]  /*c780*/  LDC R22, c[0x0][0x8c0] ;  /* 0x00023000ff167b82 */ /* 0x000f220000000800 */
[----:B--2---:R-:W-:-:S07]  /*c790*/  IMAD.MOV R15, RZ, RZ, -R14 ;  /* 0x000000ffff0f7224 */ /* 0x004fce00078e0a0e */
[----:B------:R-:W2:Y:S01]  /*c7a0*/  LDC R27, c[0x0][0x900] ;  /* 0x00024000ff1b7b82 */ /* 0x000ea20000000800 */
[----:B-1----:R-:W-:-:S07]  /*c7b0*/  @P2 IMAD R13, R7, R15, R20 ;  /* 0x0000000f070d2224 */ /* 0x002fce00078e0214 */
[----:B------:R-:W1:Y:S01]  /*c7c0*/  LDC.64 R14, c[0x0][0x8e8] ;  /* 0x00023a00ff0e7b82 */ /* 0x000e620000000a00 */
[----:B---3--:R-:W-:-:S04]  /*c7d0*/  IMAD R6, R21, R4, RZ ;  /* 0x0000000415067224 */ /* 0x008fc800078e02ff */
[C---:B------:R-:W-:Y:S02]  /*c7e0*/  IMAD R7, R23.reuse, R5, R6 ;  /* 0x0000000517077224 */ /* 0x040fe400078e0206 */
[----:B------:R-:W-:Y:S01]  /*c7f0*/  IMAD.WIDE.U32 R4, R23, R4, R16 ;  /* 0x0000000417047225 */ /* 0x000fe200078e0010 */
[----:B------:R-:W3:Y:S03]  /*c800*/  LDC R6, c[0x0][0x8b0] ;  /* 0x00022c00ff067b82 */ /* 0x000ee60000000800 */
[----:B------:R-:W-:-:S05]  /*c810*/  IMAD.IADD R5, R5, 0x1, R7 ;  /* 0x0000000105057824 */ /* 0x000fca00078e0207 */
[-CC-:B----4-:R-:W-:Y:S01]  /*c820*/  SHF.R.U64 R26, R4, R22.reuse, R5.reuse ;  /* 0x00000016041a7219 */ /* 0x190fe20000001205 */
[----:B------:R-:W4:Y:S01]  /*c830*/  LDC R25, c[0x0][0x8f0] ;  /* 0x00023c00ff197b82 */ /* 0x000f220000000800 */
[----:B------:R-:W-:Y:S02]  /*c840*/  SHF.R.U32.HI R5, RZ, R22, R5 ;  /* 0x00000016ff057219 */ /* 0x000fe40000011605 */
[----:B-1----:R-:W-:-:S05]  /*c850*/  ISETP.NE.U32.AND P0, PT, R14, RZ, PT ;  /* 0x000000ff0e00720c */ /* 0x002fca0003f05070 */
[----:B------:R-:W1:Y:S01]  /*c860*/  LDC R24, c[0x0][0x8e0] ;  /* 0x00023800ff187b82 */ /* 0x000e620000000800 */
[----:B------:R-:W-:Y:S02]  /*c870*/  ISETP.NE.AND.EX P0, PT, R15, RZ, PT, P0 ;  /* 0x000000ff0f00720c */ /* 0x000fe40003f05300 */
[----:B---3--:R-:W-:-:S05]  /*c880*/  SHF.R.U64 R23, R26, R6, R5 ;  /* 0x000000061a177219 */ /* 0x008fca0000001205 */
[----:B------:R-:W3:Y:S01]  /*c890*/  LDC R22, c[0x0][0x8b8] ;  /* 0x00022e00ff167b82 */ /* 0x000ee20000000800 */
[----:B------:R-:W-:-:S04]  /*c8a0*/  SHF.R.U32.HI R4, RZ, R6, R5 ;  /* 0x00000006ff047219 */ /* 0x000fc80000011605 */
[-CC-:B--2---:R-:W-:Y:S02]  /*c8b0*/  SHF.R.U64 R21, R23, R27.reuse, R4.reuse ;  /* 0x0000001b17157219 */ /* 0x184fe40000001204 */
[----:B------:R-:W-:Y:S01]  /*c8c0*/  SHF.R.U32.HI R27, RZ, R27, R4 ;  /* 0x0000001bff1b7219 */ /* 0x000fe20000011604 */
[----:B------:R-:W2:Y:S01]  /*c8d0*/  LDC R20, c[0x0][0x8a8] ;  /* 0x00022a00ff147b82 */ /* 0x000ea20000000800 */
[----:B------:R-:W-:-:S03]  /*c8e0*/  MOV R4, R21 ;  /* 0x0000001500047202 */ /* 0x000fc60000000f00 */
[----:B------:R-:W-:Y:S01]  /*c8f0*/  IMAD.MOV.U32 R5, RZ, RZ, R27 ;  /* 0x000000ffff057224 */ /* 0x000fe200078e001b */
[----:B----4-:R-:W-:Y:S06]  /*c900*/  @!P0 BRA `(.L_x_139) ;  /* 0x0000000000288947 */ /* 0x010fec0003800000 */
[----:B------:R-:W4:Y:S02]  /*c910*/  LDC R4, c[0x0][0x8f4] ;  /* 0x00023d00ff047b82 */ /* 0x000f240000000800 */
[----:B----4-:R-:W-:-:S05]  /*c920*/  IADD3 R5, P0, R21, R4, RZ ;  /* 0x0000000415057210 */ /* 0x010fca0007f1e0ff */
[----:B------:R-:W-:-:S04]  /*c930*/  IMAD.X R27, RZ, RZ, R27, P0 ;  /* 0x000000ffff1b7224 */ /* 0x000fc800000e061b */
[----:B------:R-:W-:-:S04]  /*c940*/  IMAD.WIDE.U32 R6, R27, R14, RZ ;  /* 0x0000000e1b067225 */ /* 0x000fc800078e00ff */
[----:B------:R-:W-:-:S04]  /*c950*/  IMAD.WIDE.U32 R6, P0, R5, R15, R6 ;  /* 0x0000000f05067225 */ /* 0x000fc80007800006 */
[----:B------:R-:W-:-:S04]  /*c960*/  IMAD.WIDE.U32 R4, R5, R14, RZ ;  /* 0x0000000e05047225 */ /* 0x000fc800078e00ff */
[----:B------:R-:W-:Y:S01]  /*c970*/  IMAD.MOV.U32 R4, RZ, RZ, R7 ;  /* 0x000000ffff047224 */ /* 0x000fe200078e0007 */
[----:B------:R-:W-:Y:S02]  /*c980*/  IADD3 RZ, P1, R5, R6, RZ ;  /* 0x0000000605ff7210 */ /* 0x000fe40007f3e0ff */
[----:B------:R-:W-:-:S03]  /*c990*/  IADD3.X R5, RZ, RZ, RZ, P0, !PT ;  /* 0x000000ffff057210 */ /* 0x000fc600007fe4ff */
[----:B------:R-:W-:-:S08]  /*c9a0*/  IMAD.WIDE.U32.X R4, R27, R15, R4, P1 ;  /* 0x0000000f1b047225 */ /* 0x000fd000008e0404 */
.L_x_139:
[----:B------:R-:W-:Y:S02]  /*c9b0*/  SHF.R.U64 R25, R4, R25, R5 ;  /* 0x0000001904197219 */ /* 0x000fe40000001205 */
[----:B------:R-:W-:Y:S02]  /*c9c0*/  LOP3.LUT R4, R23, R12, RZ, 0xc0, !PT ;  /* 0x0000000c17047212 */ /* 0x000fe400078ec0ff */
[----:B------:R-:W-:Y:S01]  /*c9d0*/  LOP3.LUT R26, R26, R11, RZ, 0xc0, !PT ;  /* 0x0000000b1a1a7212 */ /* 0x000fe200078ec0ff */
[----:B------:R-:W-:Y:S02]  /*c9e0*/  IMAD.MOV R5, RZ, RZ, -R25 ;  /* 0x000000ffff057224 */ /* 0x000fe400078e0a19 */
[----:B------:R-:W-:Y:S02]  /*c9f0*/  IMAD R4, R9, R25, R4 ;  /* 0x0000001909047224 */ /* 0x000fe400078e0204 */
[----:B-1----:R-:W-:Y:S02]  /*ca00*/  IMAD R21, R5, R24, R21 ;  /* 0x0000001805157224 */ /* 0x002fe400078e0215 */
[----:B---3--:R-:W-:Y:S01]  /*ca10*/  IMAD R22, R4, R22, R13 ;  /* 0x0000001604167224 */ /* 0x008fe200078e020d */
[----:B------:R-:W-:Y:S01]  /*ca20*/  MOV R4, 0x1 ;  /* 0x0000000100047802 */ /* 0x000fe20000000f00 */
[----:B--2---:R-:W-:-:S02]  /*ca30*/  IMAD R5, R21, R20, R26 ;  /* 0x0000001415057224 */ /* 0x004fc400078e021a */
[----:B------:R-:W-:-:S03]  /*ca40*/  IMAD.MOV.U32 R20, RZ, RZ, R19 ;  /* 0x000000ffff147224 */ /* 0x000fc600078e0013 */
[----:B------:R-:W-:Y:S02]  /*ca50*/  SEL R21, R5, R22, !P2 ;  /* 0x0000001605157207 */ /* 0x000fe40005000000 */
[----:B------:R-:W-:-:S07]  /*ca60*/  SEL R22, R22, R5, !P2 ;  /* 0x0000000516167207 */ /* 0x000fce0005000000 */
.L_x_137:
[----:B------:R-:W-:-:S13]  /*ca70*/  LOP3.LUT P0, RZ, R4, 0xff, RZ, 0xc0, !PT ;  /* 0x000000ff04ff7812 */ /* 0x000fda000780c0ff */
[----:B------:R-:W-:Y:S05]  /*ca80*/  @P0 BRA `(.L_x_140) ;  /* 0xfffffff000580947 */ /* 0x000fea000383ffff */
.L_x_108:
[----:B------:R-:W-:-:S13]  /*ca90*/  ELECT P0, URZ, PT ;  /* 0x00000000003f782f */ /* 0x000fda0003800000 */
[----:B------:R-:W-:Y:S05]  /*caa0*/  @!P0 BRA `(.L_x_14) ;  /* 0x0000001000908947 */ /* 0x000fea0003800000 */
[----:B------:R-:W-:-:S04]  /*cab0*/  LOP3.LUT R18, R18, 0x2, RZ, 0xfc, !PT ;  /* 0x0000000212127812 */ /* 0x000fc800078efcff */
[----:B------:R-:W-:-:S13]  /*cac0*/  ISETP.NE.AND P1, PT, R18, 0x3, PT ;  /* 0x000000031200780c */ /* 0x000fda0003f25270 */
[----:B------:R-:W-:Y:S05]  /*cad0*/  @!P1 BRA `(.L_x_141) ;  /* 0x0000000000049947 */ /* 0x000fea0003800000 */
[----:B------:R-:W-:Y:S01]  /*cae0*/  BPT.TRAP 0x1 ;  /* 0x000000040000795c */ /* 0x000fe20000300000 */
.L_x_141:
[----:B--2--5:R-:W-:Y:S01]  /*caf0*/  IMAD.U32 R3, RZ, RZ, UR36 ;  /* 0x00000024ff037e24 */ /* 0x024fe2000f8e00ff */
[----:B------:R-:W-:Y:S02]  /*cb00*/  MOV R2, 0x400 ;  /* 0x0000040000027802 */ /* 0x000fe40000000f00 */
[----:B------:R-:W-:Y:S02]  /*cb10*/  SHF.L.U32 R0, R8, 0x1f, RZ ;  /* 0x0000001f08007819 */ /* 0x000fe400000006ff */
[----:B------:R-:W-:-:S04]  /*cb20*/  LEA R3, R3, R2, 0x18 ;  /* 0x0000000203037211 */ /* 0x000fc800078ec0ff */
[----:B------:R-:W2:Y:S02]  /*cb30*/  SYNCS.PHASECHK.TRANS64.TRYWAIT P0, [R3+URZ+0x80], R0 ;  /* 0x00008000030075a7 */ /* 0x000ea4000800017f */
[----:B--2---:R-:W-:Y:S05]  /*cb40*/  @!P0 BRA `(.L_x_142) ;  /* 0x0000001400688947 */ /* 0x004fea0003800000 */
.L_x_177:
[----:B------:R-:W-:Y:S05]  /*cb50*/  @!P1 BRA `(.L_x_143) ;  /* 0x0000000000049947 */ /* 0x000fea0003800000 */
[----:B------:R-:W-:Y:S01]  /*cb60*/  BPT.TRAP 0x1 ;  /* 0x000000040000795c */ /* 0x000fe20000300000 */
.L_x_143:
[----:B------:R-:W5:Y:S02]  /*cb70*/  SYNCS.PHASECHK.TRANS64.TRYWAIT P0, [R3+URZ+0x88], R0 ;  /* 0x00008800030075a7 */ /* 0x000f64000800017f */
[----:B-----5:R-:W-:Y:S05]  /*cb80*/  @!P0 BRA `(.L_x_144) ;  /* 0x00000014006c8947 */ /* 0x020fea0003800000 */
.L_x_178:
[----:B------:R-:W-:Y:S05]  /*cb90*/  @!P1 BRA `(.L_x_145) ;  /* 0x0000000000049947 */ /* 0x000fea0003800000 */
[----:B------:R-:W-:Y:S01]  /*cba0*/  BPT.TRAP 0x1 ;  /* 0x000000040000795c */ /* 0x000fe20000300000 */
.L_x_145:
[----:B------:R-:W5:Y:S02]  /*cbb0*/  SYNCS.PHASECHK.TRANS64.TRYWAIT P0, [R3+URZ+0x90], R0 ;  /* 0x00009000030075a7 */ /* 0x000f64000800017f */
[----:B-----5:R-:W-:Y:S05]  /*cbc0*/  @!P0 BRA `(.L_x_146) ;  /* 0x0000001400708947 */ /* 0x020fea0003800000 */
.L_x_179:
[----:B------:R-:W-:Y:S05]  /*cbd0*/  @!P1 BRA `(.L_x_147) ;  /* 0x0000000000049947 */ /* 0x000fea0003800000 */
[----:B------:R-:W-:Y:S01]  /*cbe0*/  BPT.TRAP 0x1 ;  /* 0x000000040000795c */ /* 0x000fe20000300000 */
.L_x_147:
[----:B------:R-:W-:-:S07]  /*cbf0*/  SHF.L.U32 R8, R8, 0x1f, RZ ;  /* 0x0000001f08087819 */ /* 0x000fce00000006ff */
.L_x_148:
[----:B------:R1:W1:Y:S02]  /*cc00*/  SYNCS.PHASECHK.TRANS64.TRYWAIT P0, [R3+URZ+0x98], R8 ;  /* 0x00009808030075a7 */ /* 0x000264000800017f */
[----:B-1----:R-:W-:Y:S05]  /*cc10*/  @!P0 NANOSLEEP.SYNCS 0x989680 ;  /* 0x009896800000895d */ /* 0x002fea0003900000 */
[----:B------:R-:W1:Y:S02]  /*cc20*/  @!P0 SYNCS.PHASECHK.TRANS64 P0, [R3+URZ+0x98], R8 ;  /* 0x00009808030085a7 */ /* 0x000e64000800007f */
[----:B-1----:R-:W-:Y:S05]  /*cc30*/  @P0 BRA `(.L_x_14) ;  /* 0x00000010002c0947 */ /* 0x002fea0003800000 */
[----:B------:R-:W-:Y:S05]  /*cc40*/  BRA `(.L_x_148) ;  /* 0xfffffffc00ec7947 */ /* 0x000fea000383ffff */
.L_x_103:
[----:B------:R-:W-:Y:S01]  /*cc50*/  LOP3.LUT P0, RZ, R10, 0xff, RZ, 0xc0, !PT ;  /* 0x000000ff0aff7812 */ /* 0x000fe2000780c0ff */
[----:B------:R-:W-:Y:S01]  /*cc60*/  IMAD.MOV.U32 R13, RZ, RZ, RZ ;  /* 0x000000ffff0d7224 */ /* 0x000fe200078e00ff */
[----:B------:R-:W-:-:S11]  /*cc70*/  MOV R3, 0x1 ;  /* 0x0000000100037802 */ /* 0x000fd60000000f00 */
[----:B------:R-:W-:Y:S05]  /*cc80*/  @!P0 BRA `(.L_x_149) ;  /* 0x0000000c001c8947 */ /* 0x000fea0003800000 */
[----:B------:R-:W2:Y:S01]  /*cc90*/  LDC R3, c[0x0][0x28c] ;  /* 0x0000a300ff037b82 */ /* 0x000ea20000000800 */
[----:B------:R-:W-:Y:S01]  /*cca0*/  ULDC UR7, c[0x0][0x900] ;  /* 0x0002400000077ab9 */ /* 0x000fe20000000800 */
[----:B------:R-:W-:Y:S01]  /*ccb0*/  UMOV UR8, 0xffffffff ;  /* 0xffffffff00087882 */ /* 0x000fe20000000000 */
[----:B------:R-:W-:Y:S01]  /*ccc0*/  BSSY B0, `(.L_x_149) ;  /* 0x00000c3000007945 */ /* 0x000fe20003800000 */
[----:B-1----:R-:W-:Y:S01]  /*ccd0*/  USHF.L.U32 UR4, UR36, 0x6, URZ ;  /* 0x0000000624047899 */ /* 0x002fe2000800063f */
[----:B------:R-:W-:Y:S01]  /*cce0*/  MOV R11, 0x1 ;  /* 0x00000001000b7802 */ /* 0x000fe20000000f00 */
[----:B------:R-:W-:Y:S01]  /*ccf0*/  USHF.L.U32 UR5, UR36, 0xc, URZ ;  /* 0x0000000c24057899 */ /* 0x000fe2000800063f */
[----:B------:R-:W-:Y:S01]  /*cd00*/  LOP3.LUT R10, R19, 0x2, RZ, 0xfc, !PT ;  /* 0x00000002130a7812 */ /* 0x000fe200078efcff */
[----:B------:R-:W-:Y:S01]  /*cd10*/  USHF.L.U32 UR8, UR8, UR7, URZ ;  /* 0x0000000708087299 */ /* 0x000fe2000800063f */
[----:B------:R-:W-:Y:S01]  /*cd20*/  IMAD.MOV.U32 R13, RZ, RZ, RZ ;  /* 0x000000ffff0d7224 */ /* 0x000fe200078e00ff */
[----:B------:R-:W-:Y:S01]  /*cd30*/  ULDC UR6, c[0x0][0x8a8] ;  /* 0x00022a0000067ab9 */ /* 0x000fe20000000800 */
[----:B------:R-:W-:Y:S01]  /*cd40*/  UMOV UR9, 0x1 ;  /* 0x0000000100097882 */ /* 0x000fe20000000000 */
[----:B------:R-:W-:-:S02]  /*cd50*/  ULOP3.LUT UR4, UR4, 0x40, URZ, 0xc0, !UPT ;  /* 0x0000004004047892 */ /* 0x000fc4000f8ec03f */
[----:B------:R-:W-:Y:S02]  /*cd60*/  ULOP3.LUT UR5, UR5, 0x1000, URZ, 0xc0, !UPT ;  /* 0x0000100005057892 */ /* 0x000fe4000f8ec03f */
[----:B------:R-:W-:Y:S02]  /*cd70*/  UIADD3 UR17, UR6, -0x1, URZ ;  /* 0xffffffff06117890 */ /* 0x000fe4000fffe03f */
[----:B------:R-:W-:Y:S02]  /*cd80*/  USHF.L.U32 UR19, UR9, UR7, URZ ;  /* 0x0000000709137299 */ /* 0x000fe4000800063f */
[----:B------:R-:W-:Y:S01]  /*cd90*/  ULOP3.LUT UR18, URZ, UR8, URZ, 0x33, !UPT ;  /* 0x000000083f127292 */ /* 0x000fe2000f8e333f */
[----:B------:R-:W-:Y:S01]  /*cda0*/  ULDC.64 UR22, c[0x0][0x198] ;  /* 0x0000660000167ab9 */ /* 0x000fe20000000a00 */
[----:B--2---:R-:W-:-:S05]  /*cdb0*/  VIADD R3, R3, 0x3f ;  /* 0x0000003f03037836 */ /* 0x004fca0000000000 */
[----:B------:R-:W-:-:S04]  /*cdc0*/  SHF.R.S32.HI R4, RZ, 0x1f, R3 ;  /* 0x0000001fff047819 */ /* 0x000fc80000011403 */
[----:B------:R-:W-:Y:S01]  /*cdd0*/  LEA.HI R4, R4, R3, RZ, 0x6 ;  /* 0x0000000304047211 */ /* 0x000fe200078f30ff */
[----:B------:R-:W-:-:S03]  /*cde0*/  IMAD.MOV.U32 R3, RZ, RZ, 0x1 ;  /* 0x00000001ff037424 */ /* 0x000fc600078e00ff */
[----:B------:R-:W-:-:S04]  /*cdf0*/  SHF.R.S32.HI R8, RZ, 0x6, R4 ;  /* 0x00000006ff087819 */ /* 0x000fc80000011404 */
[----:B------:R-:W-:-:S07]  /*ce00*/  IADD3 R9, R8, 0x1, RZ ;  /* 0x0000000108097810 */ /* 0x000fce0007ffe0ff */
.L_x_160:
[----:B------:R-:W-:-:S03]  /*ce10*/  UMOV UR6, 0xffffffff ;  /* 0xffffffff00067882 */ /* 0x000fc60000000000 */
[----:B------:R-:W-:Y:S05]  /*ce20*/  BRA.DIV UR6, `(.L_x_150) ;  /* 0x0000001206ec7947 */ /* 0x000fea000b800000 */
[----:B------:R-:W-:-:S13]  /*ce30*/  ELECT P6, URZ, PT ;  /* 0x00000000003f782f */ /* 0x000fda00038c0000 */
.L_x_182:
[----:B------:R-:W1:Y:S01]  /*ce40*/  LDC R4, c[0x0][0x28c] ;  /* 0x0000a300ff047b82 */ /* 0x000e620000000800 */
[----:B------:R-:W-:Y:S01]  /*ce50*/  BSSY B1, `(.L_x_151) ;  /* 0x0000038000017945 */ /* 0x000fe20003800000 */
[----:B-1----:R-:W-:-:S13]  /*ce60*/  ISETP.LT.OR P6, PT, R4, 0x1, !P6 ;  /* 0x000000010400780c */ /* 0x002fda00077c1670 */
[----:B------:R-:W-:Y:S05]  /*ce70*/  @P6 BRA `(.L_x_152) ;  /* 0x0000000000d46947 */ /* 0x000fea0003800000 */
[----:B------:R-:W-:Y:S01]  /*ce80*/  LEA R21, R21, UR4, 0x7 ;  /* 0x0000000415157c11 */ /* 0x000fe2000f8e38ff */
[----:B------:R-:W-:Y:S01]  /*ce90*/  IMAD.SHL.U32 R22, R22, 0x80, RZ ;  /* 0x0000008016167824 */ /* 0x000fe200078e00ff */
[----:B------:R-:W-:Y:S01]  /*cea0*/  MOV R18, RZ ;  /* 0x000000ff00127202 */ /* 0x000fe20000000f00 */
[----:B------:R-:W-:Y:S01]  /*ceb0*/  IMAD.MOV.U32 R4, RZ, RZ, R9 ;  /* 0x000000ffff047224 */ /* 0x000fe200078e0009 */
[----:B------:R-:W-:Y:S01]  /*cec0*/  MOV R5, R3 ;  /* 0x0000000300057202 */ /* 0x000fe20000000f00 */
[----:B------:R-:W-:-:S07]  /*ced0*/  IMAD.MOV.U32 R6, RZ, RZ, R13 ;  /* 0x000000ffff067224 */ /* 0x000fce00078e000d */
.L_x_155:
[----:B------:R-:W1:Y:S01]  /*cee0*/  S2R R12, SR_CgaCtaId ;  /* 0x00000000000c7919 */ /* 0x000e620000008800 */
[----:B------:R-:W-:Y:S02]  /*cef0*/  MOV R7, 0x400 ;  /* 0x0000040000077802 */ /* 0x000fe40000000f00 */
[----:B------:R-:W-:Y:S02]  /*cf00*/  LOP3.LUT P1, RZ, R0, 0x7f, RZ, 0xc0, !PT ;  /* 0x0000007f00ff7812 */ /* 0x000fe4000782c0ff */
[----:B-1----:R-:W-:Y:S02]  /*cf10*/  LEA R15, R12, R7, 0x18 ;  /* 0x000000070c0f7211 */ /* 0x002fe400078ec0ff */
[----:B------:R-:W-:-:S09]  /*cf20*/  SHF.L.U32 R7, R5, 0x1f, RZ ;  /* 0x0000001f05077819 */ /* 0x000fd200000006ff */
[----:B------:R-:W1:Y:S01]  /*cf30*/  @!P1 LDC R12, c[0x0][0x500] ;  /* 0x00014000ff0c9b82 */ /* 0x000e620000000800 */
[----:B------:R-:W-:-:S04]  /*cf40*/  LEA R14, R6, R15, 0x3 ;  /* 0x0000000f060e7211 */ /* 0x000fc800078e18ff */
[----:B------:R-:W2:Y:S02]  /*cf50*/  SYNCS.PHASECHK.TRANS64.TRYWAIT P0, [R14+URZ+0x30], R7 ;  /* 0x000030070e0075a7 */ /* 0x000ea4000800017f */
[----:B--2---:R-:W-:Y:S05]  /*cf60*/  @!P0 BRA `(.L_x_153) ;  /* 0x0000001000bc8947 */ /* 0x004fea0003800000 */
.L_x_183:
[----:B--2---:R-:W-:Y:S01]  /*cf70*/  PRMT R7, R10, 0x9910, RZ ;  /* 0x000099100a077816 */ /* 0x004fe200000000ff */
[----:B-1----:R1:W-:Y:S03]  /*cf80*/  @!P1 SYNCS.ARRIVE.TRANS64 RZ, [R14+URZ], R12 ;  /* 0x0000000c0eff99a7 */ /* 0x0023e6000800003f */
[----:B------:R-:W-:-:S13]  /*cf90*/  ISETP.NE.AND P0, PT, R7, 0x2, PT ;  /* 0x000000020700780c */ /* 0x000fda0003f05270 */
[----:B-1----:R-:W-:Y:S05]  /*cfa0*/  @P0 BRA `(.L_x_154) ;  /* 0x0000000000040947 */ /* 0x002fea0003800000 */
[----:B------:R-:W-:Y:S01]  /*cfb0*/  BPT.TRAP 0x1 ;  /* 0x000000040000795c */ /* 0x000fe20000300000 */
.L_x_154:
[C---:B------:R-:W-:Y:S01]  /*cfc0*/  IMAD R12, R6.reuse, 0x4000, R15 ;  /* 0x00004000060c7824 */ /* 0x040fe200078e020f */
[----:B------:R-:W-:Y:S01]  /*cfd0*/  LEA R7, R6, UR5, 0xd ;  /* 0x0000000506077c11 */ /* 0x000fe2000f8e68ff */
[----:B------:R-:W-:Y:S01]  /*cfe0*/  UIADD3 UR6, UP0, UR22, 0xf0, URZ ;  /* 0x000000f016067890 */ /* 0x000fe2000ff1e03f */
[----:B------:R-:W-:Y:S01]  /*cff0*/  R2UR UR9, R14 ;  /* 0x000000000e0972ca */ /* 0x000fe200000e0000 */
[----:B------:R-:W-:Y:S01]  /*d000*/  UIADD3 UR24, UP1, UR22, 0x1f0, URZ ;  /* 0x000001f016187890 */ /* 0x000fe2000ff3e03f */
[----:B------:R-:W-:Y:S01]  /*d010*/  LEA R7, R7, R15, 0x1 ;  /* 0x0000000f07077211 */ /* 0x000fe200078e08ff */
[----:B------:R-:W-:Y:S01]  /*d020*/  VIADD R6, R6, 0x1 ;  /* 0x0000000106067836 */ /* 0x000fe20000000000 */
[----:B------:R-:W-:Y:S01]  /*d030*/  R2UR UR7, R12 ;  /* 0x000000000c0772ca */ /* 0x000fe200000e0000 */
[----:B------:R-:W-:Y:S01]  /*d040*/  UIADD3.X UR25, URZ, UR23, URZ, UP1, !UPT ;  /* 0x000000173f197290 */ /* 0x000fe20008ffe43f */
[----:B------:R-:W-:Y:S01]  /*d050*/  R2UR UR8, R7 ;  /* 0x00000000070872ca */ /* 0x000fe200000e0000 */
[----:B------:R-:W-:Y:S01]  /*d060*/  UMOV UR14, 0x0 ;  /* 0x00000000000e7882 */ /* 0x000fe20000000000 */
[----:B------:R-:W-:Y:S01]  /*d070*/  R2UR UR11, R22 ;  /* 0x00000000160b72ca */ /* 0x000fe200000e0000 */
[----:B------:R-:W-:Y:S01]  /*d080*/  UMOV UR15, 0x10000000 ;  /* 0x10000000000f7882 */ /* 0x000fe20000000000 */
[----:B------:R-:W-:Y:S01]  /*d090*/  R2UR UR10, R18 ;  /* 0x00000000120a72ca */ /* 0x000fe200000e0000 */
[----:B------:R-:W-:Y:S01]  /*d0a0*/  UMOV UR21, 0x30000 ;  /* 0x0003000000157882 */ /* 0x000fe20000000000 */
[----:B------:R-:W-:Y:S01]  /*d0b0*/  R2UR UR12, R20 ;  /* 0x00000000140c72ca */ /* 0x000fe200000e0000 */
[----:B------:R-:W-:Y:S01]  /*d0c0*/  VIADD R18, R18, 0x40 ;  /* 0x0000004012127836 */ /* 0x000fe20000000000 */
[----:B------:R-:W-:-:S02]  /*d0d0*/  IADD3 R4, R4, -0x1, RZ ;  /* 0xffffffff04047810 */ /* 0x000fc40007ffe0ff */
[----:B------:R-:W-:Y:S01]  /*d0e0*/  R2UR UR20, R21 ;  /* 0x00000000151472ca */ /* 0x000fe200000e0000 */
[----:B------:R-:W-:Y:S01]  /*d0f0*/  UIADD3 UR13, UR7, 0x8400, URZ ;  /* 0x00008400070d7890 */ /* 0x000fe2000fffe03f */
[----:B------:R-:W-:Y:S01]  /*d100*/  ISETP.GT.AND P1, PT, R4, 0x1, PT ;  /* 0x000000010400780c */ /* 0x000fe20003f24270 */
[----:B------:R-:W-:Y:S01]  /*d110*/  UIADD3.X UR7, URZ, UR23, URZ, UP0, !UPT ;  /* 0x000000173f077290 */ /* 0x000fe200087fe43f */
[----:B------:R-:W-:Y:S01]  /*d120*/  ISETP.NE.AND P0, PT, R6, 0x6, PT ;  /* 0x000000060600780c */ /* 0x000fe20003f05270 */
[----:B------:R-:W-:-:S03]  /*d130*/  UIADD3 UR16, UR8, 0x20400, URZ ;  /* 0x0002040008107890 */ /* 0x000fc6000fffe03f */
[----:B------:R-:W-:Y:S01]  /*d140*/  UMOV UR8, UR13 ;  /* 0x0000000d00087c82 */ /* 0x000fe20008000000 */
[----:B------:R-:W-:Y:S02]  /*d150*/  SEL R12, RZ, 0x1, P0 ;  /* 0x00000001ff0c7807 */ /* 0x000fe40000000000 */
[----:B------:R-:W-:Y:S01]  /*d160*/  SEL R6, R6, RZ, P0 ;  /* 0x000000ff06067207 */ /* 0x000fe20000000000 */
[----:B------:R1:W-:Y:S01]  /*d170*/  UTMALDG.3D [UR8], [UR6], desc[UR14] ;  /* 0x00000e08060075b4 */ /* 0x0003e20008011000 */
[----:B------:R-:W-:Y:S01]  /*d180*/  LOP3.LUT R5, R5, R12, RZ, 0x3c, !PT ;  /* 0x0000000c05057212 */ /* 0x000fe200078e3cff */
[----:B-1----:R-:W-:Y:S01]  /*d190*/  UMOV UR8, UR16 ;  /* 0x0000001000087c82 */ /* 0x002fe20008000000 */
[----:B------:R-:W-:Y:S02]  /*d1a0*/  UMOV UR11, UR20 ;  /* 0x00000014000b7c82 */ /* 0x000fe40008000000 */
[----:B------:R1:W-:Y:S02]  /*d1b0*/  UTMALDG.3D.MULTICAST [UR8], [UR24], UR21, desc[UR14] ;  /* 0x00000e08180073b4 */ /* 0x0003e40008011815 */
[----:B-1----:R-:W-:Y:S05]  /*d1c0*/  @P1 BRA `(.L_x_155) ;  /* 0xfffffffc00441947 */ /* 0x002fea000383ffff */
.L_x_152:
[----:B------:R-:W-:Y:S05]  /*d1d0*/  BSYNC B1 ;  /* 0x0000000000017941 */ /* 0x000fea0003800000 */
.L_x_151:
[----:B------:R-:W-:Y:S01]  /*d1e0*/  LOP3.LUT P1, RZ, R11, 0xff, RZ, 0xc0, !PT ;  /* 0x000000ff0bff7812 */ /* 0x000fe2000782c0ff */
[----:B------:R-:W-:Y:S01]  /*d1f0*/  ULDC.64 UR6, c[0x0][0x8f8] ;  /* 0x00023e0000067ab9 */ /* 0x000fe20000000a00 */
[C---:B------:R-:W-:Y:S01]  /*d200*/  IADD3 R13, R8.reuse, R13, RZ ;  /* 0x0000000d080d7210 */ /* 0x040fe20007ffe0ff */
[----:B------:R-:W-:Y:S01]  /*d210*/  BSSY B1, `(.L_x_156) ;  /* 0x000006b000017945 */ /* 0x000fe20003800000 */
[C---:B------:R-:W-:Y:S01]  /*d220*/  ISETP.GE.U32.AND P2, PT, R8.reuse, 0x6, PT ;  /* 0x000000060800780c */ /* 0x040fe20003f46070 */
[----:B------:R-:W-:Y:S01]  /*d230*/  IMAD.MOV.U32 R22, RZ, RZ, -0x1 ;  /* 0xffffffffff167424 */ /* 0x000fe200078e00ff */
[----:B------:R-:W-:Y:S01]  /*d240*/  ISETP.GT.U32.AND P0, PT, R13, 0x5, PT ;  /* 0x000000050d00780c */ /* 0x000fe20003f04070 */
[----:B------:R-:W-:Y:S01]  /*d250*/  IMAD.MOV.U32 R20, RZ, RZ, -0x1 ;  /* 0xffffffffff147424 */ /* 0x000fe200078e00ff */
[----:B------:R-:W-:Y:S02]  /*d260*/  MOV R21, 0xffffffff ;  /* 0xffffffff00157802 */ /* 0x000fe40000000f00 */
[----:B------:R-:W-:-:S02]  /*d270*/  ISETP.LT.U32.AND P0, PT, R8, 0x6, P0 ;  /* 0x000000060800780c */ /* 0x000fc40000701070 */
[----:B------:R-:W-:Y:S01]  /*d280*/  PRMT R11, RZ, 0x7610, R11 ;  /* 0x00007610ff0b7816 */ /* 0x000fe2000000000b */
[----:B------:R-:W1:Y:S01]  /*d290*/  @P1 S2R R5, SR_CgaCtaId ;  /* 0x0000000000051919 */ /* 0x000e620000008800 */
[----:B------:R-:W-:-:S04]  /*d2a0*/  @P1 MOV R4, 0x400 ;  /* 0x0000040000041802 */ /* 0x000fc80000000f00 */
[----:B-1----:R-:W-:Y:S01]  /*d2b0*/  @P1 LEA R6, R5, R4, 0x18 ;  /* 0x0000000405061211 */ /* 0x002fe200078ec0ff */
[----:B------:R-:W-:Y:S01]  /*d2c0*/  IMAD.WIDE.U32 R4, R13, -0x55555555, RZ ;  /* 0xaaaaaaab0d047825 */ /* 0x000fe200078e00ff */
[----:B------:R-:W-:Y:S02]  /*d2d0*/  SEL R4, RZ, 0x1, !P0 ;  /* 0x00000001ff047807 */ /* 0x000fe40004000000 */
[----:B------:R1:W-:Y:S01]  /*d2e0*/  @P1 SYNCS.ARRIVE.TRANS64.A1T0 RZ, [R6+URZ+0xa8], RZ ;  /* 0x0000a8ff06ff19a7 */ /* 0x0003e2000810003f */
[----:B------:R-:W-:Y:S02]  /*d2f0*/  IADD3 R16, P1, R16, UR38, RZ ;  /* 0x0000002610107c10 */ /* 0x000fe4000ff3e0ff */
[----:B------:R-:W-:Y:S02]  /*d300*/  LOP3.LUT R3, R3, R4, RZ, 0x3c, !PT ;  /* 0x0000000403037212 */ /* 0x000fe400078e3cff */
[----:B------:R-:W-:Y:S02]  /*d310*/  IADD3.X R17, R17, UR37, RZ, P1, !PT ;  /* 0x0000002511117c10 */ /* 0x000fe40008ffe4ff */
[----:B------:R-:W-:-:S02]  /*d320*/  ISETP.GE.U32.AND P0, PT, R16, UR6, PT ;  /* 0x0000000610007c0c */ /* 0x000fc4000bf06070 */
[----:B-1----:R-:W-:Y:S02]  /*d330*/  SHF.R.U32.HI R6, RZ, 0x2, R5 ;  /* 0x00000002ff067819 */ /* 0x002fe40000011605 */
[----:B------:R-:W-:Y:S02]  /*d340*/  ISETP.GE.U32.AND.EX P0, PT, R17, UR7, PT, P0 ;  /* 0x0000000711007c0c */ /* 0x000fe4000bf06100 */
[----:B------:R-:W-:Y:S01]  /*d350*/  @P2 LOP3.LUT R3, R3, 0x1, R6, 0x78, !PT ;  /* 0x0000000103032812 */ /* 0x000fe200078e7806 */
[----:B------:R-:W-:Y:S01]  /*d360*/  IMAD R13, R6, -0x6, R13 ;  /* 0xfffffffa060d7824 */ /* 0x000fe200078e020d */
[----:B------:R-:W-:-:S09]  /*d370*/  PRMT R4, RZ, 0x7610, R4 ;  /* 0x00007610ff047816 */ /* 0x000fd20000000004 */
[----:B------:R-:W-:Y:S05]  /*d380*/  @P0 BRA `(.L_x_157) ;  /* 0x00000004004c0947 */ /* 0x000fea0003800000 */
[----:B------:R-:W1:Y:S01]  /*d390*/  S2R R14, SR_CTAID.X ;  /* 0x00000000000e7919 */ /* 0x000e620000002500 */
[----:B------:R-:W-:Y:S01]  /*d3a0*/  ULDC.64 UR6, c[0x0][0x8d0] ;  /* 0x0002340000067ab9 */ /* 0x000fe20000000a00 */
[----:B------:R-:W2:Y:S01]  /*d3b0*/  LDC R15, c[0x0][0x144] ;  /* 0x00005100ff0f7b82 */ /* 0x000ea20000000800 */
[----:B------:R-:W-:Y:S01]  /*d3c0*/  ISETP.NE.U32.AND P0, PT, RZ, UR6, PT ;  /* 0x00000006ff007c0c */ /* 0x000fe2000bf05070 */
[----:B------:R-:W3:Y:S01]  /*d3d0*/  S2R R12, SR_CTAID.Y ;  /* 0x00000000000c7919 */ /* 0x000ee20000002600 */
[----:B------:R-:W-:Y:S01]  /*d3e0*/  ULDC UR8, c[0x0][0x150] ;  /* 0x0000540000087ab9 */ /* 0x000fe20000000800 */
[----:B------:R-:W-:Y:S01]  /*d3f0*/  ULDC UR9, c[0x0][0x8d8] ;  /* 0x0002360000097ab9 */ /* 0x000fe20000000800 */
[----:B------:R-:W-:Y:S02]  /*d400*/  ISETP.NE.AND.EX P0, PT, RZ, UR7, PT, P0 ;  /* 0x00000007ff007c0c */ /* 0x000fe4000bf05300 */
[----:B------:R-:W-:Y:S02]  /*d410*/  MOV R4, R16 ;  /* 0x0000001000047202 */ /* 0x000fe40000000f00 */
[----:B-1----:R-:W-:-:S05]  /*d420*/  I2FP.F32.U32 R5, R14 ;  /* 0x0000000e00057245 */ /* 0x002fca0000201000 */
[----:B------:R-:W-:Y:S01]  /*d430*/  FMUL R18, R5, UR8 ;  /* 0x0000000805127c20 */ /* 0x000fe20008400000 */
[----:B------:R-:W-:-:S03]  /*d440*/  IMAD.MOV.U32 R5, RZ, RZ, R17 ;  /* 0x000000ffff057224 */ /* 0x000fc600078e0011 */
[----:B---3--:R-:W-:Y:S05]  /*d450*/  @!P0 BRA `(.L_x_158) ;  /* 0x0000000000288947 */ /* 0x008fea0003800000 */
[----:B------:R-:W-:Y:S02]  /*d460*/  ULDC UR8, c[0x0][0x8dc] ;  /* 0x0002370000087ab9 */ /* 0x000fe40000000800 */
[----:B------:R-:W-:-:S04]  /*d470*/  IADD3 R5, P0, R16, UR8, RZ ;  /* 0x0000000810057c10 */ /* 0x000fc8000ff1e0ff */
[----:B------:R-:W-:-:S05]  /*d480*/  IADD3.X R21, RZ, R17, RZ, P0, !PT ;  /* 0x00000011ff157210 */ /* 0x000fca00007fe4ff */
[----:B------:R-:W-:-:S04]  /*d490*/  IMAD.WIDE.U32 R6, R21, UR6, RZ ;  /* 0x0000000615067c25 */ /* 0x000fc8000f8e00ff */
[----:B------:R-:W-:-:S04]  /*d4a0*/  IMAD.WIDE.U32 R6, P0, R5, UR7, R6 ;  /* 0x0000000705067c25 */ /* 0x000fc8000f800006 */
[----:B------:R-:W-:Y:S01]  /*d4b0*/  IMAD.WIDE.U32 R4, R5, UR6, RZ ;  /* 0x0000000605047c25 */ /* 0x000fe2000f8e00ff */
[----:B------:R-:W-:-:S04]  /*d4c0*/  MOV R4, R7 ;  /* 0x0000000700047202 */ /* 0x000fc80000000f00 */
[----:B------:R-:W-:Y:S01]  /*d4d0*/  IADD3 RZ, P1, R5, R6, RZ ;  /* 0x0000000605ff7210 */ /* 0x000fe20007f3e0ff */
[----:B------:R-:W-:-:S04]  /*d4e0*/  IMAD.X R5, RZ, RZ, RZ, P0 ;  /* 0x000000ffff057224 */ /* 0x000fc800000e06ff */
[----:B------:R-:W-:-:S08]  /*d4f0*/  IMAD.WIDE.U32.X R4, R21, UR7, R4, P1 ;  /* 0x0000000715047c25 */ /* 0x000fd000088e0404 */
.L_x_158:
[--C-:B------:R-:W-:Y:S01]  /*d500*/  SHF.R.U64 R20, R4, UR9, R5.reuse ;  /* 0x0000000904147c19 */ /* 0x100fe20008001205 */
[----:B------:R-:W1:Y:S01]  /*d510*/  F2I.U32.TRUNC.NTZ R18, R18 ;  /* 0x0000001200127305 */ /* 0x000e62000020f000 */
[----:B------:R-:W-:Y:S01]  /*d520*/  SHF.R.U32.HI R4, RZ, UR9, R5 ;  /* 0x00000009ff047c19 */ /* 0x000fe20008011605 */
[----:B------:R-:W-:Y:S01]  /*d530*/  ULDC.64 UR6, c[0x0][0x8c8] ;  /* 0x0002320000067ab9 */ /* 0x000fe20000000a00 */
[----:B------:R-:W-:Y:S01]  /*d540*/  IADD3 R7, P0, RZ, -R20, RZ ;  /* 0x80000014ff077210 */ /* 0x000fe20007f1e0ff */
[----:B------:R-:W-:Y:S01]  /*d550*/  ULDC.64 UR8, c[0x0][0x8e8] ;  /* 0x00023a0000087ab9 */ /* 0x000fe20000000a00 */
[----:B------:R-:W3:Y:S03]  /*d560*/  LDC R21, c[0x0][0x148] ;  /* 0x00005200ff157b82 */ /* 0x000ee60000000800 */
[----:B------:R-:W-:Y:S01]  /*d570*/  IMAD.X R4, RZ, RZ, ~R4, P0 ;  /* 0x000000ffff047224 */ /* 0x000fe200000e0e04 */
[----:B------:R-:W-:-:S03]  /*d580*/  ISETP.NE.U32.AND P0, PT, RZ, UR8, PT ;  /* 0x00000008ff007c0c */ /* 0x000fc6000bf05070 */
[----:B------:R-:W-:Y:S01]  /*d590*/  IMAD R6, R4, UR6, RZ ;  /* 0x0000000604067c24 */ /* 0x000fe2000f8e02ff */
[----:B------:R-:W-:Y:S01]  /*d5a0*/  ISETP.NE.AND.EX P0, PT, RZ, UR9, PT, P0 ;  /* 0x00000009ff007c0c */ /* 0x000fe2000bf05300 */
[----:B------:R-:W-:Y:S01]  /*d5b0*/  IMAD.WIDE.U32 R4, R7, UR6, R16 ;  /* 0x0000000607047c25 */ /* 0x000fe2000f8e0010 */
[----:B------:R-:W-:-:S03]  /*d5c0*/  ULDC UR6, c[0x0][0x8c0] ;  /* 0x0002300000067ab9 */ /* 0x000fc60000000800 */
[----:B------:R-:W-:Y:S01]  /*d5d0*/  IMAD R7, R7, UR7, R6 ;  /* 0x0000000707077c24 */ /* 0x000fe2000f8e0206 */
[----:B-1----:R-:W-:Y:S01]  /*d5e0*/  IADD3 R6, -R18, RZ, RZ ;  /* 0x000000ff12067210 */ /* 0x002fe20007ffe1ff */
[----:B------:R-:W-:Y:S02]  /*d5f0*/  ULDC UR7, c[0x0][0x154] ;  /* 0x0000550000077ab9 */ /* 0x000fe40000000800 */
[----:B------:R-:W-:Y:S02]  /*d600*/  IMAD.IADD R5, R5, 0x1, R7 ;  /* 0x0000000105057824 */ /* 0x000fe400078e0207 */
[----:B--2---:R-:W-:Y:S01]  /*d610*/  IMAD R14, R15, R6, R14 ;  /* 0x000000060f0e7224 */ /* 0x004fe200078e020e */
[----:B------:R-:W-:Y:S02]  /*d620*/  I2FP.F32.U32 R6, R12 ;  /* 0x0000000c00067245 */ /* 0x000fe40000201000 */
[--C-:B------:R-:W-:Y:S02]  /*d630*/  SHF.R.U64 R15, R4, UR6, R5.reuse ;  /* 0x00000006040f7c19 */ /* 0x100fe40008001205 */
[----:B------:R-:W-:Y:S01]  /*d640*/  SHF.R.U32.HI R4, RZ, UR6, R5 ;  /* 0x00000006ff047c19 */ /* 0x000fe20008011605 */
[----:B------:R-:W-:Y:S01]  /*d650*/  FMUL R6, R6, UR7 ;  /* 0x0000000706067c20 */ /* 0x000fe20008400000 */
[----:B------:R-:W-:-:S02]  /*d660*/  ULDC UR6, c[0x0][0x8b0] ;  /* 0x00022c0000067ab9 */ /* 0x000fc40000000800 */
[--C-:B------:R-:W-:Y:S01]  /*d670*/  SHF.R.U32.HI R5, RZ, UR6, R4.reuse ;  /* 0x00000006ff057c19 */ /* 0x100fe20008011604 */
[----:B------:R1:W2:Y:S01]  /*d680*/  F2I.U32.TRUNC.NTZ R24, R6 ;  /* 0x0000000600187305 */ /* 0x0002a2000020f000 */
[----:B------:R-:W-:Y:S01]  /*d690*/  SHF.R.U64 R22, R15, UR6, R4 ;  /* 0x000000060f167c19 */ /* 0x000fe20008001204 */
[----:B------:R-:W-:Y:S02]  /*d6a0*/  ULDC UR6, c[0x0][0x900] ;  /* 0x0002400000067ab9 */ /* 0x000fe40000000800 */
[--C-:B------:R-:W-:Y:S02]  /*d6b0*/  SHF.R.U32.HI R23, RZ, UR6, R5.reuse ;  /* 0x00000006ff177c19 */ /* 0x100fe40008011605 */
[----:B------:R-:W-:-:S03]  /*d6c0*/  SHF.R.U64 R18, R22, UR6, R5 ;  /* 0x0000000616127c19 */ /* 0x000fc60008001205 */
[----:B------:R-:W-:Y:S01]  /*d6d0*/  IMAD.MOV.U32 R5, RZ, RZ, R23 ;  /* 0x000000ffff057224 */ /* 0x000fe200078e0017 */
[----:B------:R-:W-:Y:S01]  /*d6e0*/  MOV R4, R18 ;  /* 0x0000001200047202 */ /* 0x000fe20000000f00 */
[----:B-1----:R-:W-:Y:S06]  /*d6f0*/  @!P0 BRA `(.L_x_159) ;  /* 0x0000000000288947 */ /* 0x002fec0003800000 */
        /* <DEDUP_REMOVED lines=10> */
.L_x_159:
[----:B------:R-:W-:Y:S01]  /*d7a0*/  ISETP.NE.AND P0, PT, R2, 0x1, PT ;  /* 0x000000010200780c */ /* 0x000fe20003f05270 */
[----:B------:R-:W-:Y:S01]  /*d7b0*/  ULDC UR6, c[0x0][0x8f0] ;  /* 0x00023c0000067ab9 */ /* 0x000fe20000000800 */
[----:B------:R-:W-:Y:S01]  /*d7c0*/  LOP3.LUT R22, R22, UR18, RZ, 0xc0, !PT ;  /* 0x0000001216167c12 */ /* 0x000fe2000f8ec0ff */
[----:B--2---:R-:W-:Y:S01]  /*d7d0*/  IMAD.MOV R24, RZ, RZ, -R24 ;  /* 0x000000ffff187224 */ /* 0x004fe200078e0a18 */
[----:B------:R-:W-:Y:S01]  /*d7e0*/  SHF.R.U64 R5, R4, UR6, R5 ;  /* 0x0000000604057c19 */ /* 0x000fe20008001205 */
[----:B------:R-:W-:Y:S01]  /*d7f0*/  ULDC UR6, c[0x0][0x8e0] ;  /* 0x0002380000067ab9 */ /* 0x000fe20000000800 */
[----:B------:R-:W-:Y:S01]  /*d800*/  LOP3.LUT R15, R15, UR17, RZ, 0xc0, !PT ;  /* 0x000000110f0f7c12 */ /* 0x000fe2000f8ec0ff */
[----:B------:R-:W-:Y:S01]  /*d810*/  ULDC UR7, c[0x0][0x8b8] ;  /* 0x00022e0000077ab9 */ /* 0x000fe20000000800 */
[C---:B------:R-:W-:Y:S01]  /*d820*/  IADD3 R7, -R5.reuse, RZ, RZ ;  /* 0x000000ff05077210 */ /* 0x040fe20007ffe1ff */
[----:B------:R-:W-:Y:S02]  /*d830*/  IMAD R5, R5, UR19, R22 ;  /* 0x0000001305057c24 */ /* 0x000fe4000f8e0216 */
[----:B------:R-:W-:-:S02]  /*d840*/  IMAD.MOV.U32 R4, RZ, RZ, 0x1 ;  /* 0x00000001ff047424 */ /* 0x000fc400078e00ff */
[----:B---3--:R-:W-:Y:S02]  /*d850*/  @P0 IMAD R14, R21, R24, R12 ;  /* 0x00000018150e0224 */ /* 0x008fe400078e020c */
[----:B------:R-:W-:Y:S01]  /*d860*/  IMAD R18, R7, UR6, R18 ;  /* 0x0000000607127c24 */ /* 0x000fe2000f8e0212 */
[----:B------:R-:W-:Y:S01]  /*d870*/  ULDC UR6, c[0x0][0x8a8] ;  /* 0x00022a0000067ab9 */ /* 0x000fe20000000800 */
[----:B------:R-:W-:Y:S02]  /*d880*/  IMAD R14, R5, UR7, R14 ;  /* 0x00000007050e7c24 */ /* 0x000fe4000f8e020e */
[----:B------:R-:W-:-:S05]  /*d890*/  IMAD R5, R18, UR6, R15 ;  /* 0x0000000612057c24 */ /* 0x000fca000f8e020f */
[----:B------:R-:W-:Y:S02]  /*d8a0*/  SEL R21, R5, R14, !P0 ;  /* 0x0000000e05157207 */ /* 0x000fe40004000000 */
[----:B------:R-:W-:-:S07]  /*d8b0*/  SEL R22, R14, R5, !P0 ;  /* 0x000000050e167207 */ /* 0x000fce0004000000 */
.L_x_157:
[----:B------:R-:W-:Y:S05]  /*d8c0*/  BSYNC B1 ;  /* 0x0000000000017941 */ /* 0x000fea0003800000 */
.L_x_156:
[----:B------:R-:W-:-:S13]  /*d8d0*/  LOP3.LUT P0, RZ, R4, 0xff, RZ, 0xc0, !PT ;  /* 0x000000ff04ff7812 */ /* 0x000fda000780c0ff */
[----:B------:R-:W-:Y:S05]  /*d8e0*/  @P0 BRA `(.L_x_160) ;  /* 0xfffffff400480947 */ /* 0x000fea000383ffff */
[----:B------:R-:W-:Y:S05]  /*d8f0*/  BSYNC B0 ;  /* 0x0000000000007941 */ /* 0x000fea0003800000 */
.L_x_149:
[----:B------:R-:W-:-:S03]  /*d900*/  UMOV UR6, 0xffffffff ;  /* 0xffffffff00067882 */ /* 0x000fc60000000000 */
[----:B------:R-:W-:Y:S05]  /*d910*/  BRA.DIV UR6, `(.L_x_161) ;  /* 0x0000000a06647947 */ /* 0x000fea000b800000 */
[----:B------:R-:W-:-:S13]  /*d920*/  ELECT P6, URZ, PT ;  /* 0x00000000003f782f */ /* 0x000fda00038c0000 */
.L_x_186:
[----:B------:R-:W-:Y:S05]  /*d930*/  @!P6 BRA `(.L_x_14) ;  /* 0x0000000000ece947 */ /* 0x000fea0003800000 */
[----:B------:R-:W-:-:S04]  /*d940*/  LOP3.LUT R19, R19, 0x2, RZ, 0xfc, !PT ;  /* 0x0000000213137812 */ /* 0x000fc800078efcff */
[----:B------:R-:W-:-:S13]  /*d950*/  ISETP.NE.AND P0, PT, R19, 0x3, PT ;  /* 0x000000031300780c */ /* 0x000fda0003f05270 */
[----:B------:R-:W-:Y:S05]  /*d960*/  @!P0 BRA `(.L_x_162) ;  /* 0x0000000000048947 */ /* 0x000fea0003800000 */
[----:B-1----:R-:W-:Y:S01]  /*d970*/  BPT.TRAP 0x1 ;  /* 0x000000040000795c */ /* 0x002fe20000300000 */
.L_x_162:
[----:B------:R-:W2:Y:S01]  /*d980*/  S2R R5, SR_CgaCtaId ;  /* 0x0000000000057919 */ /* 0x000ea20000008800 */
[----:B------:R-:W-:Y:S02]  /*d990*/  MOV R0, 0x400 ;  /* 0x0000040000007802 */ /* 0x000fe40000000f00 */
[----:B------:R-:W-:Y:S02]  /*d9a0*/  SHF.L.U32 R4, R3, 0x1f, RZ ;  /* 0x0000001f03047819 */ /* 0x000fe400000006ff */
[----:B--2---:R-:W-:-:S04]  /*d9b0*/  LEA R0, R5, R0, 0x18 ;  /* 0x0000000005007211 */ /* 0x004fc800078ec0ff */
[----:B------:R-:W-:-:S05]  /*d9c0*/  IADD3 R0, R0, 0x30, RZ ;  /* 0x0000003000007810 */ /* 0x000fca0007ffe0ff */
[C---:B------:R-:W-:Y:S01]  /*d9d0*/  IMAD R7, R13.reuse, 0x8, R0 ;  /* 0x000000080d077824 */ /* 0x040fe200078e0200 */
[----:B------:R-:W-:-:S03]  /*d9e0*/  IADD3 R13, R13, 0x1, RZ ;  /* 0x000000010d0d7810 */ /* 0x000fc60007ffe0ff */
[----:B------:R-:W2:Y:S01]  /*d9f0*/  SYNCS.PHASECHK.TRANS64.TRYWAIT P0, [R7+URZ], R4 ;  /* 0x00000004070075a7 */ /* 0x000ea2000800017f */
[----:B------:R-:W-:-:S04]  /*da00*/  ISETP.NE.AND P1, PT, R13, 0x6, PT ;  /* 0x000000060d00780c */ /* 0x000fc80003f25270 */
[----:B------:R-:W-:Y:S02]  /*da10*/  SEL R2, RZ, 0x1, P1 ;  /* 0x00000001ff027807 */ /* 0x000fe40000800000 */
[----:B------:R-:W-:Y:S02]  /*da20*/  SEL R13, R13, RZ, P1 ;  /* 0x000000ff0d0d7207 */ /* 0x000fe40000800000 */
[----:B------:R-:W-:-:S03]  /*da30*/  LOP3.LUT R6, R3, R2, RZ, 0x3c, !PT ;  /* 0x0000000203067212 */ /* 0x000fc600078e3cff */
[----:B------:R-:W-:Y:S01]  /*da40*/  IMAD R8, R13, 0x8, R0 ;  /* 0x000000080d087824 */ /* 0x000fe200078e0200 */
[----:B------:R-:W-:Y:S01]  /*da50*/  SHF.L.U32 R5, R6, 0x1f, RZ ;  /* 0x0000001f06057819 */ /* 0x000fe200000006ff */
[----:B--2---:R-:W-:Y:S06]  /*da60*/  @!P0 BRA `(.L_x_163) ;  /* 0x0000000800308947 */ /* 0x004fec0003800000 */
.L_x_187:
[----:B------:R-:W3:Y:S01]  /*da70*/  SYNCS.PHASECHK.TRANS64.TRYWAIT P0, [R8+URZ], R5 ;  /* 0x00000005080075a7 */ /* 0x000ee2000800017f */
[----:B------:R-:W-:-:S04]  /*da80*/  IADD3 R2, R13, 0x1, RZ ;  /* 0x000000010d027810 */ /* 0x000fc80007ffe0ff */
[----:B------:R-:W-:-:S04]  /*da90*/  ISETP.NE.AND P1, PT, R2, 0x6, PT ;  /* 0x000000060200780c */ /* 0x000fc80003f25270 */
[----:B------:R-:W-:Y:S02]  /*daa0*/  SEL R3, RZ, 0x1, P1 ;  /* 0x00000001ff037807 */ /* 0x000fe40000800000 */
[----:B--2---:R-:W-:Y:S02]  /*dab0*/  SEL R7, R2, RZ, P1 ;  /* 0x000000ff02077207 */ /* 0x004fe40000800000 */
[----:B------:R-:W-:-:S03]  /*dac0*/  LOP3.LUT R6, R6, R3, RZ, 0x3c, !PT ;  /* 0x0000000306067212 */ /* 0x000fc600078e3cff */
[----:B------:R-:W-:Y:S01]  /*dad0*/  IMAD R9, R7, 0x8, R0 ;  /* 0x0000000807097824 */ /* 0x000fe200078e0200 */
[----:B------:R-:W-:Y:S01]  /*dae0*/  SHF.L.U32 R4, R6, 0x1f, RZ ;  /* 0x0000001f06047819 */ /* 0x000fe200000006ff */
[----:B---3--:R-:W-:Y:S06]  /*daf0*/  @!P0 BRA `(.L_x_164) ;  /* 0x0000000800208947 */ /* 0x008fec0003800000 */
.L_x_188:
[----:B------:R-:W3:Y:S01]  /*db00*/  SYNCS.PHASECHK.TRANS64.TRYWAIT P0, [R9+URZ], R4 ;  /* 0x00000004090075a7 */ /* 0x000ee2000800017f */
[----:B------:R-:W-:-:S04]  /*db10*/  IADD3 R2, R7, 0x1, RZ ;  /* 0x0000000107027810 */ /* 0x000fc80007ffe0ff */
[----:B------:R-:W-:-:S04]  /*db20*/  ISETP.NE.AND P1, PT, R2, 0x6, PT ;  /* 0x000000060200780c */ /* 0x000fc80003f25270 */
[----:B------:R-:W-:Y:S02]  /*db30*/  SEL R3, RZ, 0x1, P1 ;  /* 0x00000001ff037807 */ /* 0x000fe40000800000 */
[----:B------:R-:W-:Y:S02]  /*db40*/  SEL R7, R2, RZ, P1 ;  /* 0x000000ff02077207 */ /* 0x000fe40000800000 */
[----:B------:R-:W-:-:S03]  /*db50*/  LOP3.LUT R6, R6, R3, RZ, 0x3c, !PT ;  /* 0x0000000306067212 */ /* 0x000fc600078e3cff */
[----:B--2---:R-:W-:Y:S01]  /*db60*/  IMAD R8, R7, 0x8, R0 ;  /* 0x0000000807087824 */ /* 0x004fe200078e0200 */
[----:B------:R-:W-:Y:S01]  /*db70*/  SHF.L.U32 R5, R6, 0x1f, RZ ;  /* 0x0000001f06057819 */ /* 0x000fe200000006ff */
[----:B---3--:R-:W-:Y:S06]  /*db80*/  @!P0 BRA `(.L_x_165) ;  /* 0x0000000800108947 */ /* 0x008fec0003800000 */
.L_x_189:
[----:B------:R-:W3:Y:S01]  /*db90*/  SYNCS.PHASECHK.TRANS64.TRYWAIT P0, [R8+URZ], R5 ;  /* 0x00000005080075a7 */ /* 0x000ee2000800017f */
[----:B------:R-:W-:-:S04]  /*dba0*/  IADD3 R2, R7, 0x1, RZ ;  /* 0x0000000107027810 */ /* 0x000fc80007ffe0ff */
[----:B------:R-:W-:-:S04]  /*dbb0*/  ISETP.NE.AND P1, PT, R2, 0x6, PT ;  /* 0x000000060200780c */ /* 0x000fc80003f25270 */
[----:B------:R-:W-:Y:S02]  /*dbc0*/  SEL R3, RZ, 0x1, P1 ;  /* 0x00000001ff037807 */ /* 0x000fe40000800000 */
[----:B------:R-:W-:Y:S02]  /*dbd0*/  SEL R7, R2, RZ, P1 ;  /* 0x000000ff02077207 */ /* 0x000fe40000800000 */
[----:B--2---:R-:W-:-:S03]  /*dbe0*/  LOP3.LUT R9, R6, R3, RZ, 0x3c, !PT ;  /* 0x0000000306097212 */ /* 0x004fc600078e3cff */
[----:B------:R-:W-:Y:S01]  /*dbf0*/  IMAD R11, R7, 0x8, R0 ;  /* 0x00000008070b7824 */ /* 0x000fe200078e0200 */
[----:B------:R-:W-:Y:S01]  /*dc00*/  SHF.L.U32 R6, R9, 0x1f, RZ ;  /* 0x0000001f09067819 */ /* 0x000fe200000006ff */
[----:B---3--:R-:W-:Y:S06]  /*dc10*/  @!P0 BRA `(.L_x_166) ;  /* 0x0000000800008947 */ /* 0x008fec0003800000 */
.L_x_190:
[----:B------:R-:W3:Y:S01]  /*dc20*/  SYNCS.PHASECHK.TRANS64.TRYWAIT P0, [R11+URZ], R6 ;  /* 0x000000060b0075a7 */ /* 0x000ee2000800017f */
[----:B------:R-:W-:-:S04]  /*dc30*/  IADD3 R2, R7, 0x1, RZ ;  /* 0x0000000107027810 */ /* 0x000fc80007ffe0ff */
[----:B------:R-:W-:-:S04]  /*dc40*/  ISETP.NE.AND P1, PT, R2, 0x6, PT ;  /* 0x000000060200780c */ /* 0x000fc80003f25270 */
[----:B------:R-:W-:Y:S02]  /*dc50*/  SEL R4, RZ, 0x1, P1 ;  /* 0x00000001ff047807 */ /* 0x000fe40000800000 */
[----:B------:R-:W-:Y:S02]  /*dc60*/  SEL R3, R2, RZ, P1 ;  /* 0x000000ff02037207 */ /* 0x000fe40000800000 */
[----:B------:R-:W-:Y:S01]  /*dc70*/  LOP3.LUT R4, R9, R4, RZ, 0x3c, !PT ;  /* 0x0000000409047212 */ /* 0x000fe200078e3cff */
[----:B---3--:R-:W-:Y:S06]  /*dc80*/  @!P0 BRA `(.L_x_167) ;  /* 0x0000000400f88947 */ /* 0x008fec0003800000 */
.L_x_191:
[----:B------:R-:W-:Y:S01]  /*dc90*/  IMAD R3, R3, 0x8, R0 ;  /* 0x0000000803037824 */ /* 0x000fe200078e0200 */
[----:B------:R-:W-:-:S07]  /*dca0*/  SHF.L.U32 R0, R4, 0x1f, RZ ;  /* 0x0000001f04007819 */ /* 0x000fce00000006ff */
.L_x_168:
[----:B----4-:R4:W1:Y:S02]  /*dcb0*/  SYNCS.PHASECHK.TRANS64.TRYWAIT P0, [R3+URZ], R0 ;  /* 0x00000000030075a7 */ /* 0x010864000800017f */
[----:B-1----:R-:W-:Y:S05]  /*dcc0*/  @!P0 NANOSLEEP.SYNCS 0x989680 ;  /* 0x009896800000895d */ /* 0x002fea0003900000 */
[----:B------:R-:W1:Y:S02]  /*dcd0*/  @!P0 SYNCS.PHASECHK.TRANS64 P0, [R3+URZ], R0 ;  /* 0x00000000030085a7 */ /* 0x000e64000800007f */
[----:B-1----:R-:W-:Y:S05]  /*dce0*/  @!P0 BRA `(.L_x_168) ;  /* 0xfffffffc00f08947 */ /* 0x002fea000383ffff */
.L_x_14:
[----:B-1----:R-:W-:Y:S05]  /*dcf0*/  BSYNC B6 ;  /* 0x0000000000067941 */ /* 0x002fea0003800000 */
.L_x_12:
[----:B------:R-:W-:Y:S05]  /*dd00*/  EXIT ;  /* 0x000000000000794d */ /* 0x000fea0003800000 */
.L_x_27:
[----:B---3--:R3:W4:Y:S02]  /*dd10*/  SYNCS.PHASECHK.TRANS64.TRYWAIT P1, [R3+URZ], R0 ;  /* 0x00000000030075a7 */ /* 0x008724000802017f */
[----:B----4-:R-:W-:Y:S05]  /*dd20*/  @!P1 NANOSLEEP.SYNCS 0x989680 ;  /* 0x009896800000995d */ /* 0x010fea0003900000 */
[----:B------:R-:W4:Y:S02]  /*dd30*/  @!P1 SYNCS.PHASECHK.TRANS64 P1, [R3+URZ], R0 ;  /* 0x00000000030095a7 */ /* 0x000f24000802007f */
[----:B----4-:R-:W-:Y:S05]  /*dd40*/  @!P1 BRA `(.L_x_27) ;  /* 0xfffffffc00f09947 */ /* 0x010fea000383ffff */
[----:B------:R-:W-:Y:S05]  /*dd50*/  BRA `(.L_x_26) ;  /* 0xffffff3c00a07947 */ /* 0x000fea000383ffff */
.L_x_32:
[----:B---3--:R-:W-:-:S04]  /*dd60*/  MOV R5, UR4 ;  /* 0x0000000400057c02 */ /* 0x008fc80008000f00 */
[----:B------:R3:W4:Y:S03]  /*dd70*/  SYNCS.PHASECHK.TRANS64.TRYWAIT P1, [R5+URZ], R4 ;  /* 0x00000004050075a7 */ /* 0x000726000802017f */
[----:B----4-:R-:W-:Y:S05]  /*dd80*/  @!P1 NANOSLEEP.SYNCS 0x989680 ;  /* 0x009896800000995d */ /* 0x010fea0003900000 */
[----:B------:R-:W4:Y:S02]  /*dd90*/  @!P1 SYNCS.PHASECHK.TRANS64 P1, [R5+URZ], R4 ;  /* 0x00000004050095a7 */ /* 0x000f24000802007f */
[----:B----4-:R-:W-:Y:S05]  /*dda0*/  @!P1 BRA `(.L_x_32) ;  /* 0xfffffffc00ec9947 */ /* 0x010fea000383ffff */
[----:B------:R-:W-:Y:S05]  /*ddb0*/  BRA `(.L_x_31) ;  /* 0xffffff4000607947 */ /* 0x000fea000383ffff */
.L_x_54:
[----:B-1----:R-:W-:-:S04]  /*ddc0*/  IMAD.U32 R4, RZ, RZ, UR51 ;  /* 0x00000033ff047e24 */ /* 0x002fc8000f8e00ff */
[----:B------:R1:W2:Y:S03]  /*ddd0*/  SYNCS.PHASECHK.TRANS64.TRYWAIT P2, [R4+URZ+0x60], R3 ;  /* 0x00006003040075a7 */ /* 0x0002a6000804017f */
[----:B--2---:R-:W-:Y:S05]  /*dde0*/  @!P2 NANOSLEEP.SYNCS 0x989680 ;  /* 0x009896800000a95d */ /* 0x004fea0003900000 */
[----:B------:R-:W2:Y:S02]  /*ddf0*/  @!P2 SYNCS.PHASECHK.TRANS64 P2, [R4+URZ+0x60], R3 ;  /* 0x000060030400a5a7 */ /* 0x000ea4000804007f */
[----:B--2---:R-:W-:Y:S05]  /*de00*/  @!P2 BRA `(.L_x_54) ;  /* 0xfffffffc00eca947 */ /* 0x004fea000383ffff */
[----:B------:R-:W-:Y:S05]  /*de10*/  BRA `(.L_x_169) ;  /* 0xffffff4c00607947 */ /* 0x000fea000383ffff */
.L_x_65:
[----:B-1----:R1:W2:Y:S02]  /*de20*/  SYNCS.PHASECHK.TRANS64.TRYWAIT P3, [R27+URZ+0x60], R28 ;  /* 0x0000601c1b0075a7 */ /* 0x0022a4000806017f */
[----:B--2---:R-:W-:Y:S05]  /*de30*/  @!P3 NANOSLEEP.SYNCS 0x989680 ;  /* 0x009896800000b95d */ /* 0x004fea0003900000 */
[----:B------:R-:W2:Y:S02]  /*de40*/  @!P3 SYNCS.PHASECHK.TRANS64 P3, [R27+URZ+0x60], R28 ;  /* 0x0000601c1b00b5a7 */ /* 0x000ea4000806007f */
[----:B--2---:R-:W-:Y:S05]  /*de50*/  @!P3 BRA `(.L_x_65) ;  /* 0xfffffffc00f0b947 */ /* 0x004fea000383ffff */
[----:B------:R-:W-:Y:S05]  /*de60*/  BRA `(.L_x_170) ;  /* 0xffffff6c00807947 */ /* 0x000fea000383ffff */
.L_x_75:
[----:B-1----:R1:W2:Y:S02]  /*de70*/  SYNCS.PHASECHK.TRANS64.TRYWAIT P3, [R25+URZ+0x60], R26 ;  /* 0x0000601a190075a7 */ /* 0x0022a4000806017f */
[----:B--2---:R-:W-:Y:S05]  /*de80*/  @!P3 NANOSLEEP.SYNCS 0x989680 ;  /* 0x009896800000b95d */ /* 0x004fea0003900000 */
[----:B------:R-:W2:Y:S02]  /*de90*/  @!P3 SYNCS.PHASECHK.TRANS64 P3, [R25+URZ+0x60], R26 ;  /* 0x0000601a1900b5a7 */ /* 0x000ea4000806007f */
[----:B--2---:R-:W-:Y:S05]  /*dea0*/  @!P3 BRA `(.L_x_75) ;  /* 0xfffffffc00f0b947 */ /* 0x004fea000383ffff */
[----:B------:R-:W-:Y:S05]  /*deb0*/  BRA `(.L_x_171) ;  /* 0xffffff8c00687947 */ /* 0x000fea000383ffff */
.L_x_85:
[----:B--2---:R2:W3:Y:S02]  /*dec0*/  SYNCS.PHASECHK.TRANS64.TRYWAIT P3, [R26+URZ+0x60], R25 ;  /* 0x000060191a0075a7 */ /* 0x0044e4000806017f */
[----:B---3--:R-:W-:Y:S05]  /*ded0*/  @!P3 NANOSLEEP.SYNCS 0x989680 ;  /* 0x009896800000b95d */ /* 0x008fea0003900000 */
[----:B------:R-:W3:Y:S02]  /*dee0*/  @!P3 SYNCS.PHASECHK.TRANS64 P3, [R26+URZ+0x60], R25 ;  /* 0x000060191a00b5a7 */ /* 0x000ee4000806007f */
[----:B---3--:R-:W-:Y:S05]  /*def0*/  @!P3 BRA `(.L_x_85) ;  /* 0xfffffffc00f0b947 */ /* 0x008fea000383ffff */
[----:B------:R-:W-:Y:S05]  /*df00*/  BRA `(.L_x_172) ;  /* 0xffffffac005c7947 */ /* 0x000fea000383ffff */
.L_x_105:
[----:B-1----:R-:W-:-:S04]  /*df10*/  MOV R3, UR4 ;  /* 0x0000000400037c02 */ /* 0x002fc80008000f00 */
[----:B------:R1:W2:Y:S03]  /*df20*/  SYNCS.PHASECHK.TRANS64.TRYWAIT P0, [R3+URZ+0xa8], R0 ;  /* 0x0000a800030075a7 */ /* 0x0002a6000800017f */
[----:B--2---:R-:W-:Y:S05]  /*df30*/  @!P0 NANOSLEEP.SYNCS 0x989680 ;  /* 0x009896800000895d */ /* 0x004fea0003900000 */
[----:B------:R-:W2:Y:S02]  /*df40*/  @!P0 SYNCS.PHASECHK.TRANS64 P0, [R3+URZ+0xa8], R0 ;  /* 0x0000a800030085a7 */ /* 0x000ea4000800007f */
[----:B--2---:R-:W-:Y:S05]  /*df50*/  @!P0 BRA `(.L_x_105) ;  /* 0xfffffffc00ec8947 */ /* 0x004fea000383ffff */
[----:B------:R-:W-:Y:S05]  /*df60*/  BRA `(.L_x_104) ;  /* 0xffffffd800b47947 */ /* 0x000fea000383ffff */
.L_x_114:
[----:B-1----:R-:W-:-:S04]  /*df70*/  IMAD.U32 R5, RZ, RZ, UR5 ;  /* 0x00000005ff057e24 */ /* 0x002fc8000f8e00ff */
[----:B------:R1:W2:Y:S03]  /*df80*/  SYNCS.PHASECHK.TRANS64.TRYWAIT P1, [R5+URZ+0x80], R4 ;  /* 0x00008004050075a7 */ /* 0x0002a6000802017f */
[----:B--2---:R-:W-:Y:S05]  /*df90*/  @!P1 NANOSLEEP.SYNCS 0x989680 ;  /* 0x009896800000995d */ /* 0x004fea0003900000 */
[----:B------:R-:W2:Y:S02]  /*dfa0*/  @!P1 SYNCS.PHASECHK.TRANS64 P1, [R5+URZ+0x80], R4 ;  /* 0x00008004050095a7 */ /* 0x000ea4000802007f */
[----:B--2---:R-:W-:Y:S05]  /*dfb0*/  @!P1 BRA `(.L_x_114) ;  /* 0xfffffffc00ec9947 */ /* 0x004fea000383ffff */
[----:B------:R-:W-:Y:S05]  /*dfc0*/  BRA `(.L_x_173) ;  /* 0xffffffdc00a07947 */ /* 0x000fea000383ffff */
.L_x_120:
[----:B-12---:R-:W-:-:S04]  /*dfd0*/  MOV R5, UR5 ;  /* 0x0000000500057c02 */ /* 0x006fc80008000f00 */
[----:B------:R1:W2:Y:S03]  /*dfe0*/  SYNCS.PHASECHK.TRANS64.TRYWAIT P1, [R5+URZ+0x88], R4 ;  /* 0x00008804050075a7 */ /* 0x0002a6000802017f */
[----:B--2---:R-:W-:Y:S05]  /*dff0*/  @!P1 NANOSLEEP.SYNCS 0x989680 ;  /* 0x009896800000995d */ /* 0x004fea0003900000 */
[----:B------:R-:W2:Y:S02]  /*e000*/  @!P1 SYNCS.PHASECHK.TRANS64 P1, [R5+URZ+0x88], R4 ;  /* 0x00008804050095a7 */ /* 0x000ea4000802007f */
[----:B--2---:R-:W-:Y:S05]  /*e010*/  @!P1 BRA `(.L_x_120) ;  /* 0xfffffffc00ec9947 */ /* 0x004fea000383ffff */
[----:B------:R-:W-:Y:S05]  /*e020*/  BRA `(.L_x_174) ;  /* 0xffffffdc00e87947 */ /* 0x000fea000383ffff */
.L_x_126:
[----:B-123--:R-:W-:-:S04]  /*e030*/  IMAD.U32 R5, RZ, RZ, UR5 ;  /* 0x00000005ff057e24 */ /* 0x00efc8000f8e00ff */
[----:B------:R1:W2:Y:S03]  /*e040*/  SYNCS.PHASECHK.TRANS64.TRYWAIT P1, [R5+URZ+0x90], R4 ;  /* 0x00009004050075a7 */ /* 0x0002a6000802017f */
[----:B--2---:R-:W-:Y:S05]  /*e050*/  @!P1 NANOSLEEP.SYNCS 0x989680 ;  /* 0x009896800000995d */ /* 0x004fea0003900000 */
[----:B------:R-:W2:Y:S02]  /*e060*/  @!P1 SYNCS.PHASECHK.TRANS64 P1, [R5+URZ+0x90], R4 ;  /* 0x00009004050095a7 */ /* 0x000ea4000802007f */
[----:B--2---:R-:W-:Y:S05]  /*e070*/  @!P1 BRA `(.L_x_126) ;  /* 0xfffffffc00ec9947 */ /* 0x004fea000383ffff */
[----:B------:R-:W-:Y:S05]  /*e080*/  BRA `(.L_x_175) ;  /* 0xffffffe000387947 */ /* 0x000fea000383ffff */
.L_x_132:
[----:B-1234-:R-:W-:-:S04]  /*e090*/  MOV R5, UR5 ;  /* 0x0000000500057c02 */ /* 0x01efc80008000f00 */
[----:B------:R1:W2:Y:S03]  /*e0a0*/  SYNCS.PHASECHK.TRANS64.TRYWAIT P1, [R5+URZ+0x98], R4 ;  /* 0x00009804050075a7 */ /* 0x0002a6000802017f */
[----:B--2---:R-:W-:Y:S05]  /*e0b0*/  @!P1 NANOSLEEP.SYNCS 0x989680 ;  /* 0x009896800000995d */ /* 0x004fea0003900000 */
[----:B------:R-:W2:Y:S02]  /*e0c0*/  @!P1 SYNCS.PHASECHK.TRANS64 P1, [R5+URZ+0x98], R4 ;  /* 0x00009804050095a7 */ /* 0x000ea4000802007f */
[----:B--2---:R-:W-:Y:S05]  /*e0d0*/  @!P1 BRA `(.L_x_132) ;  /* 0xfffffffc00ec9947 */ /* 0x004fea000383ffff */
[----:B------:R-:W-:Y:S05]  /*e0e0*/  BRA `(.L_x_176) ;  /* 0xffffffe000887947 */ /* 0x000fea000383ffff */
.L_x_142:
[----:B--2---:R2:W1:Y:S02]  /*e0f0*/  SYNCS.PHASECHK.TRANS64.TRYWAIT P0, [R3+URZ+0x80], R0 ;  /* 0x00008000030075a7 */ /* 0x004464000800017f */
[----:B-1----:R-:W-:Y:S05]  /*e100*/  @!P0 NANOSLEEP.SYNCS 0x989680 ;  /* 0x009896800000895d */ /* 0x002fea0003900000 */
[----:B------:R-:W1:Y:S02]  /*e110*/  @!P0 SYNCS.PHASECHK.TRANS64 P0, [R3+URZ+0x80], R0 ;  /* 0x00008000030085a7 */ /* 0x000e64000800007f */
[----:B-1----:R-:W-:Y:S05]  /*e120*/  @!P0 BRA `(.L_x_142) ;  /* 0xfffffffc00f08947 */ /* 0x002fea000383ffff */
[----:B------:R-:W-:Y:S05]  /*e130*/  BRA `(.L_x_177) ;  /* 0xffffffe800847947 */ /* 0x000fea000383ffff */
.L_x_144:
[----:B------:R1:W1:Y:S02]  /*e140*/  SYNCS.PHASECHK.TRANS64.TRYWAIT P0, [R3+URZ+0x88], R0 ;  /* 0x00008800030075a7 */ /* 0x000264000800017f */
[----:B-1----:R-:W-:Y:S05]  /*e150*/  @!P0 NANOSLEEP.SYNCS 0x989680 ;  /* 0x009896800000895d */ /* 0x002fea0003900000 */
[----:B------:R-:W1:Y:S02]  /*e160*/  @!P0 SYNCS.PHASECHK.TRANS64 P0, [R3+URZ+0x88], R0 ;  /* 0x00008800030085a7 */ /* 0x000e64000800007f */
[----:B-1----:R-:W-:Y:S05]  /*e170*/  @!P0 BRA `(.L_x_144) ;  /* 0xfffffffc00f08947 */ /* 0x002fea000383ffff */
[----:B------:R-:W-:Y:S05]  /*e180*/  BRA `(.L_x_178) ;  /* 0xffffffe800807947 */ /* 0x000fea000383ffff */
.L_x_146:
[----:B------:R1:W1:Y:S02]  /*e190*/  SYNCS.PHASECHK.TRANS64.TRYWAIT P0, [R3+URZ+0x90], R0 ;  /* 0x00009000030075a7 */ /* 0x000264000800017f */
[----:B-1----:R-:W-:Y:S05]  /*e1a0*/  @!P0 NANOSLEEP.SYNCS 0x989680 ;  /* 0x009896800000895d */ /* 0x002fea0003900000 */
[----:B------:R-:W1:Y:S02]  /*e1b0*/  @!P0 SYNCS.PHASECHK.TRANS64 P0, [R3+URZ+0x90], R0 ;  /* 0x00009000030085a7 */ /* 0x000e64000800007f */
[----:B-1----:R-:W-:Y:S05]  /*e1c0*/  @!P0 BRA `(.L_x_146) ;  /* 0xfffffffc00f08947 */ /* 0x002fea000383ffff */
[----:B------:R-:W-:Y:S05]  /*e1d0*/  BRA `(.L_x_179) ;  /* 0xffffffe8007c7947 */ /* 0x000fea000383ffff */
.L_x_150:
[----:B------:R-:W-:Y:S01]  /*e1e0*/  BSSY B1, `(.L_x_180) ;  /* 0x0000006000017945 */ /* 0x000fe20003800000 */
[----:B------:R-:W-:-:S07]  /*e1f0*/  IMAD.MOV.U32 R15, RZ, RZ, -0x1 ;  /* 0xffffffffff0f7424 */ /* 0x000fce00078e00ff */
[----:B------:R-:W-:Y:S05]  /*e200*/  WARPSYNC.COLLECTIVE R15, `(.L_x_181) ;  /* 0x000000000f0c7348 */ /* 0x000fea0003c00000 */
[----:B------:R-:W-:Y:S02]  /*e210*/  ELECT P6, UR62, PT ;  /* 0x00000000003e782f */ /* 0x000fe400038c0000 */
[----:B------:R-:W-:Y:S01]  /*e220*/  MOV R14, UR62 ;  /* 0x0000003e000e7c02 */ /* 0x000fe20008000f00 */
[----:B------:R-:W-:Y:S10]  /*e230*/  ENDCOLLECTIVE ;  /* 0x000000000000791b */ /* 0x000ff40003800000 */
.L_x_181:
[----:B------:R-:W-:Y:S05]  /*e240*/  BSYNC B1 ;  /* 0x0000000000017941 */ /* 0x000fea0003800000 */
.L_x_180:
[----:B------:R-:W-:Y:S05]  /*e250*/  BRA `(.L_x_182) ;  /* 0xffffffe800f87947 */ /* 0x000fea000383ffff */
.L_x_153:
[----:B--2---:R2:W3:Y:S02]  /*e260*/  SYNCS.PHASECHK.TRANS64.TRYWAIT P0, [R14+URZ+0x30], R7 ;  /* 0x000030070e0075a7 */ /* 0x0044e4000800017f */
[----:B---3--:R-:W-:Y:S05]  /*e270*/  @!P0 NANOSLEEP.SYNCS 0x989680 ;  /* 0x009896800000895d */ /* 0x008fea0003900000 */
[----:B------:R-:W3:Y:S02]  /*e280*/  @!P0 SYNCS.PHASECHK.TRANS64 P0, [R14+URZ+0x30], R7 ;  /* 0x000030070e0085a7 */ /* 0x000ee4000800007f */
[----:B---3--:R-:W-:Y:S05]  /*e290*/  @!P0 BRA `(.L_x_153) ;  /* 0xfffffffc00f08947 */ /* 0x008fea000383ffff */
[----:B------:R-:W-:Y:S05]  /*e2a0*/  BRA `(.L_x_183) ;  /* 0xffffffec00307947 */ /* 0x000fea000383ffff */
.L_x_161:
[----:B------:R-:W-:Y:S01]  /*e2b0*/  BSSY B0, `(.L_x_184) ;  /* 0x0000006000007945 */ /* 0x000fe20003800000 */
[----:B------:R-:W-:-:S07]  /*e2c0*/  MOV R15, 0xffffffff ;  /* 0xffffffff000f7802 */ /* 0x000fce0000000f00 */
[----:B-1----:R-:W-:Y:S05]  /*e2d0*/  WARPSYNC.COLLECTIVE R15, `(.L_x_185) ;  /* 0x000000000f0c7348 */ /* 0x002fea0003c00000 */
[----:B------:R-:W-:Y:S02]  /*e2e0*/  ELECT P6, UR62, PT ;  /* 0x00000000003e782f */ /* 0x000fe400038c0000 */
[----:B------:R-:W-:Y:S01]  /*e2f0*/  MOV R14, UR62 ;  /* 0x0000003e000e7c02 */ /* 0x000fe20008000f00 */
[----:B-1----:R-:W-:Y:S10]  /*e300*/  ENDCOLLECTIVE ;  /* 0x000000000000791b */ /* 0x002ff40003800000 */
.L_x_185:
[----:B------:R-:W-:Y:S05]  /*e310*/  BSYNC B0 ;  /* 0x0000000000007941 */ /* 0x000fea0003800000 */
.L_x_184:
[----:B------:R-:W-:Y:S05]  /*e320*/  BRA `(.L_x_186) ;  /* 0xfffffff400807947 */ /* 0x000fea000383ffff */
.L_x_163:
[----:B--2---:R2:W3:Y:S02]  /*e330*/  SYNCS.PHASECHK.TRANS64.TRYWAIT P0, [R7+URZ], R4 ;  /* 0x00000004070075a7 */ /* 0x0044e4000800017f */
[----:B---3--:R-:W-:Y:S05]  /*e340*/  @!P0 NANOSLEEP.SYNCS 0x989680 ;  /* 0x009896800000895d */ /* 0x008fea0003900000 */
[----:B------:R-:W3:Y:S02]  /*e350*/  @!P0 SYNCS.PHASECHK.TRANS64 P0, [R7+URZ], R4 ;  /* 0x00000004070085a7 */ /* 0x000ee4000800007f */
[----:B---3--:R-:W-:Y:S05]  /*e360*/  @!P0 BRA `(.L_x_163) ;  /* 0xfffffffc00f08947 */ /* 0x008fea000383ffff */
[----:B------:R-:W-:Y:S05]  /*e370*/  BRA `(.L_x_187) ;  /* 0xfffffff400bc7947 */ /* 0x000fea000383ffff */
.L_x_164:
[----:B--2---:R2:W3:Y:S02]  /*e380*/  SYNCS.PHASECHK.TRANS64.TRYWAIT P0, [R8+URZ], R5 ;  /* 0x00000005080075a7 */ /* 0x0044e4000800017f */
[----:B---3--:R-:W-:Y:S05]  /*e390*/  @!P0 NANOSLEEP.SYNCS 0x989680 ;  /* 0x009896800000895d */ /* 0x008fea0003900000 */
[----:B------:R-:W3:Y:S02]  /*e3a0*/  @!P0 SYNCS.PHASECHK.TRANS64 P0, [R8+URZ], R5 ;  /* 0x00000005080085a7 */ /* 0x000ee4000800007f */
[----:B---3--:R-:W-:Y:S05]  /*e3b0*/  @!P0 BRA `(.L_x_164) ;  /* 0xfffffffc00f08947 */ /* 0x008fea000383ffff */
[----:B------:R-:W-:Y:S05]  /*e3c0*/  BRA `(.L_x_188) ;  /* 0xfffffff400cc7947 */ /* 0x000fea000383ffff */
.L_x_165:
[----:B--2---:R2:W3:Y:S02]  /*e3d0*/  SYNCS.PHASECHK.TRANS64.TRYWAIT P0, [R9+URZ], R4 ;  /* 0x00000004090075a7 */ /* 0x0044e4000800017f */
[----:B---3--:R-:W-:Y:S05]  /*e3e0*/  @!P0 NANOSLEEP.SYNCS 0x989680 ;  /* 0x009896800000895d */ /* 0x008fea0003900000 */
[----:B------:R-:W3:Y:S02]  /*e3f0*/  @!P0 SYNCS.PHASECHK.TRANS64 P0, [R9+URZ], R4 ;  /* 0x00000004090085a7 */ /* 0x000ee4000800007f */
[----:B---3--:R-:W-:Y:S05]  /*e400*/  @!P0 BRA `(.L_x_165) ;  /* 0xfffffffc00f08947 */ /* 0x008fea000383ffff */
[----:B------:R-:W-:Y:S05]  /*e410*/  BRA `(.L_x_189) ;  /* 0xfffffff400dc7947 */ /* 0x000fea000383ffff */
.L_x_166:
[----:B--2---:R2:W3:Y:S02]  /*e420*/  SYNCS.PHASECHK.TRANS64.TRYWAIT P0, [R8+URZ], R5 ;  /* 0x00000005080075a7 */ /* 0x0044e4000800017f */
[----:B---3--:R-:W-:Y:S05]  /*e430*/  @!P0 NANOSLEEP.SYNCS 0x989680 ;  /* 0x009896800000895d */ /* 0x008fea0003900000 */
[----:B------:R-:W3:Y:S02]  /*e440*/  @!P0 SYNCS.PHASECHK.TRANS64 P0, [R8+URZ], R5 ;  /* 0x00000005080085a7 */ /* 0x000ee4000800007f */
[----:B---3--:R-:W-:Y:S05]  /*e450*/  @!P0 BRA `(.L_x_166) ;  /* 0xfffffffc00f08947 */ /* 0x008fea000383ffff */
[----:B------:R-:W-:Y:S05]  /*e460*/  BRA `(.L_x_190) ;  /* 0xfffffff400ec7947 */ /* 0x000fea000383ffff */
.L_x_167:
[----:B---3--:R3:W4:Y:S02]  /*e470*/  SYNCS.PHASECHK.TRANS64.TRYWAIT P0, [R11+URZ], R6 ;  /* 0x000000060b0075a7 */ /* 0x008724000800017f */
[----:B----4-:R-:W-:Y:S05]  /*e480*/  @!P0 NANOSLEEP.SYNCS 0x989680 ;  /* 0x009896800000895d */ /* 0x010fea0003900000 */
[----:B------:R-:W4:Y:S02]  /*e490*/  @!P0 SYNCS.PHASECHK.TRANS64 P0, [R11+URZ], R6 ;  /* 0x000000060b0085a7 */ /* 0x000f24000800007f */
[----:B----4-:R-:W-:Y:S05]  /*e4a0*/  @!P0 BRA `(.L_x_167) ;  /* 0xfffffffc00f08947 */ /* 0x010fea000383ffff */
[----:B------:R-:W-:Y:S05]  /*e4b0*/  BRA `(.L_x_191) ;  /* 0xfffffff400f47947 */ /* 0x000fea000383ffff */
.L_x_192:
[----:B------:R-:W-:-:S00]  /*e4c0*/  BRA `(.L_x_192) ;  /* 0xfffffffc00fc7947 */ /* 0x000fc0000383ffff */
[----:B------:R-:W-:-:S00]  /*e4d0*/  NOP ;  /* 0x0000000000007918 */ /* 0x000fc00000000000 */
        /* <DEDUP_REMOVED lines=10> */
.L_x_193:


//--------------------- .nv.global.init           --------------------------
	.section	.nv.global.init,"aw",@progbits
.nv.global.init:
	.type		$str$22,@object
	.size		$str$22,($str$26 - $str$22)
$str$22:
        /*0000*/ 	.byte	0x6b, 0x5f, 0x74, 0x69, 0x6c, 0x65, 0x5f, 0x63, 0x6f, 0x75, 0x6e, 0x74, 0x20, 0x3e, 0x3d, 0x20
        /*0010*/ 	.byte	0x31, 0x00
	.type		$str$26,@object
	.size		$str$26,($str$27 - $str$26)
$str$26:
        /*0012*/ 	.byte	0x28, 0x61, 0x64, 0x64, 0x72, 0x65, 0x73, 0x73, 0x20, 0x26, 0x20, 0x6d, 0x61, 0x73, 0x6b, 0x29
        /*0022*/ 	.byte	0x20, 0x3d, 0x3d, 0x20, 0x30, 0x00
	.type		$str$27,@object
	.size		$str$27,($str$23 - $str$27)
$str$27:
        /*0028*/ 	.byte	0x2f, 0x74, 0x6d, 0x70, 0x2f, 0x63, 0x75, 0x74, 0x6c, 0x61, 0x73, 0x73, 0x5f, 0x73, 0x77, 0x65
        /*0038*/ 	.byte	0x65, 0x70, 0x5f, 0x73, 0x72, 0x63, 0x2f, 0x69, 0x6e, 0x63, 0x6c, 0x75, 0x64, 0x65, 0x2f, 0x63
        /*0048*/ 	.byte	0x75, 0x74, 0x65, 0x2f, 0x70, 0x6f, 0x69, 0x6e, 0x74, 0x65, 0x72, 0x5f, 0x66, 0x6c, 0x61, 0x67
        /*0058*/ 	.byte	0x67, 0x65, 0x64, 0x2e, 0x68, 0x70, 0x70, 0x00
	.type		$str$23,@object
	.size		$str$23,(__unnamed_2 - $str$23)
$str$23:
        /*0060*/ 	.byte	0x2f, 0x74, 0x6d, 0x70, 0x2f, 0x63, 0x75, 0x74, 0x6c, 0x61, 0x73, 0x73, 0x5f, 0x73, 0x77, 0x65
        /*0070*/ 	.byte	0x65, 0x70, 0x5f, 0x73, 0x72, 0x63, 0x2f, 0x69, 0x6e, 0x63, 0x6c, 0x75, 0x64, 0x65, 0x2f, 0x63
        /*0080*/ 	.byte	0x75, 0x74, 0x6c, 0x61, 0x73, 0x73, 0x2f, 0x67, 0x65, 0x6d, 0x6d, 0x2f, 0x63, 0x6f, 0x6c, 0x6c
        /*0090*/ 	.byte	0x65, 0x63, 0x74, 0x69, 0x76, 0x65, 0x2f, 0x73, 0x6d, 0x39, 0x30, 0x5f, 0x6d, 0x6d, 0x61, 0x5f
        /*00a0*/ 	.byte	0x74, 0x6d, 0x61, 0x5f, 0x67, 0x6d, 0x6d, 0x61, 0x5f, 0x73, 0x73, 0x5f, 0x77, 0x61, 0x72, 0x70
        /*00b0*/ 	.byte	0x73, 0x70, 0x65, 0x63, 0x69, 0x61, 0x6c, 0x69, 0x7a, 0x65, 0x64, 0x2e, 0x68, 0x70, 0x70, 0x00
	.type		__unnamed_2,@object
	.size		__unnamed_2,(__unnamed_1 - __unnamed_2)
__unnamed_2:
        /*00c0*/ 	.byte	0x61, 0x75, 0x74, 0x6f, 0x20, 0x63, 0x75, 0x74, 0x65, 0x3a, 0x3a, 0x61, 0x73, 0x5f, 0x70, 0x6f
        /* <DEDUP_REMOVED lines=27> */
        /*0280*/ 	.byte	0x36, 0x3e, 0x3e, 0x3e, 0x3e, 0x3e, 0x5d, 0x00
	.type		__unnamed_1,@object
	.size		__unnamed_1,(.L_0 - __unnamed_1)
__unnamed_1:
        /* <DEDUP_REMOVED lines=181> */
        /*0dd8*/ 	.byte	0x69, 0x74, 0x79, 0x5d, 0x00
.L_0:


//--------------------- .nv.shared._ZN7cutlass13device_kernelINS_4gemm6kernel13GemmUniversalIN4cute5tupleIJiiiiEEENS1_10collective13CollectiveMmaINS1_34MainloopSm90TmaGmmaWarpSpecializedILi6ENS5_IJNS4_1CILi2EEENSA_ILi1EEESC_EEENS1_35KernelTmaWarpSpecializedCooperativeEEENS5_IJNSA_ILi128EEESG_NSA_ILi64EEEEEENS_6half_tENS5_IJlSC_lEEESJ_SK_NS4_8TiledMMAINS4_8MMA_AtomIJNS4_4SM904GMMA26MMA_64x128x16_F32F16F16_SSILNSO_5MajorE0ELSQ_0ELNSO_7ScaleInE1ELSR_1EEEEEENS4_6LayoutISD_NS5_IJSC_NSA_ILi0EEESV_EEEEENS5_IJNS4_10UnderscoreESY_SY_EEEEENS4_13SM90_TMA_LOADENS4_14ComposedLayoutINS4_7SwizzleILi3ELi4ELi3EEENS4_18smem_ptr_flag_bitsILi16EEENSU_INS5_IJNSA_ILi8EEESH_EEENS5_IJSH_SC_EEEEEEEvNS4_8identityENS4_23SM90_TMA_LOAD_MULTICASTES1B_vS1C_EENS_8epilogue10collective18CollectiveEpilogueINS1F_22Sm90TmaWarpSpecializedILi4ELi2ELi16ELb1ELb0EEEJSI_NS5_IJSG_NSA_ILi32EEEEEESJ_SK_SJ_SK_NS1F_6fusion15FusionCallbacksIS1J_NS1M_13LinCombEltActINS1F_6thread4GELUESJ_fSJ_fLNS_15FloatRoundStyleE2EEESI_S1L_JEEES11_NS12_INS13_ILi2ELi4ELi3EEES16_NSU_INS5_IJS17_S1K_EEENS5_IJS1K_SC_EEEEEEENS4_17SM75_U32x4_LDSM_NENS4_14SM90_TMA_STOREES1Y_NS4_17SM90_U32x4_STSM_NENS4_9Copy_AtomIJS21_SJ_EEEvEEEvvEEEEvNT_6ParamsE --------------------------
	.section	.nv.shared._ZN7cutlass13device_kernelINS_4gemm6kernel13GemmUniversalIN4cute5tupleIJiiiiEEENS1_10collective13CollectiveMmaINS1_34MainloopSm90TmaGmmaWarpSpecializedILi6ENS5_IJNS4_1CILi2EEENSA_ILi1EEESC_EEENS1_35KernelTmaWarpSpecializedCooperativeEEENS5_IJNSA_ILi128EEESG_NSA_ILi64EEEEEENS_6half_tENS5_IJlSC_lEEESJ_SK_NS4_8TiledMMAINS4_8MMA_AtomIJNS4_4SM904GMMA26MMA_64x128x16_F32F16F16_SSILNSO_5MajorE0ELSQ_0ELNSO_7ScaleInE1ELSR_1EEEEEENS4_6LayoutISD_NS5_IJSC_NSA_ILi0EEESV_EEEEENS5_IJNS4_10UnderscoreESY_SY_EEEEENS4_13SM90_TMA_LOADENS4_14ComposedLayoutINS4_7SwizzleILi3ELi4ELi3EEENS4_18smem_ptr_flag_bitsILi16EEENSU_INS5_IJNSA_ILi8EEESH_EEENS5_IJSH_SC_EEEEEEEvNS4_8identityENS4_23SM90_TMA_LOAD_MULTICASTES1B_vS1C_EENS_8epilogue10collective18CollectiveEpilogueINS1F_22Sm90TmaWarpSpecializedILi4ELi2ELi16ELb1ELb0EEEJSI_NS5_IJSG_NSA_ILi32EEEEEESJ_SK_SJ_SK_NS1F_6fusion15FusionCallbacksIS1J_NS1M_13LinCombEltActINS1F_6thread4GELUESJ_fSJ_fLNS_15FloatRoundStyleE2EEESI_S1L_JEEES11_NS12_INS13_ILi2ELi4ELi3EEES16_NSU_INS5_IJS17_S1K_EEENS5_IJS1K_SC_EEEEEEENS4_17SM75_U32x4_LDSM_NENS4_14SM90_TMA_STOREES1Y_NS4_17SM90_U32x4_STSM_NENS4_9Copy_AtomIJS21_SJ_EEEvEEEvvEEEEvNT_6ParamsE,"aw",@nobits
	.sectionflags	@""
	.align	16
	.zero		1024


//--------------------- .nv.shared.reserved.0     --------------------------
	.section	.nv.shared.reserved.0,"aw",@nobits
	.weak		__nv_reservedSMEM_offset_0_alias
	.size		__nv_reservedSMEM_offset_0_alias, 0, 0
	.other		__nv_reservedSMEM_offset_0_alias,@"STO_CUDA_RESERVED_SHARED STV_DEFAULT"
__nv_reservedSMEM_offset_0_alias:
	.zero		0


//--------------------- .nv.global                --------------------------
	.section	.nv.global,"aw",@nobits
.nv.global:
	.type		_ZN39_INTERNAL_235873b4_4_k_cu_7214ce9f_32534cute1_E,@object
	.size		_ZN39_INTERNAL_235873b4_4_k_cu_7214ce9f_32534cute1_E,(_ZN39_INTERNAL_235873b4_4_k_cu_7214ce9f_32534cuda3std3__45__cpo6cbeginE - _ZN39_INTERNAL_235873b4_4_k_cu_7214ce9f_32534cute1_E)
_ZN39_INTERNAL_235873b4_4_k_cu_7214ce9f_32534cute1_E:
	.zero		1
	.type		_ZN39_INTERNAL_235873b4_4_k_cu_7214ce9f_32534cuda3std3__45__cpo6cbeginE,@object
	.size		_ZN39_INTERNAL_235873b4_4_k_cu_7214ce9f_32534cuda3std3__45__cpo6cbeginE,(_ZN39_INTERNAL_235873b4_4_k_cu_7214ce9f_32534cuda3std3__48in_placeE - _ZN39_INTERNAL_235873b4_4_k_cu_7214ce9f_32534cuda3std3__45__cpo6cbeginE)
_ZN39_INTERNAL_235873b4_4_k_cu_7214ce9f_32534cuda3std3__45__cpo6cbeginE:
	.zero		1
	.type		_ZN39_INTERNAL_235873b4_4_k_cu_7214ce9f_32534cuda3std3__48in_placeE,@object
	.size		_ZN39_INTERNAL_235873b4_4_k_cu_7214ce9f_32534cuda3std3__48in_placeE,(_ZN39_INTERNAL_235873b4_4_k_cu_7214ce9f_32534cuda3std6ranges3__45__cpo9iter_moveE - _ZN39_INTERNAL_235873b4_4_k_cu_7214ce9f_32534cuda3std3__48in_placeE)
_ZN39_INTERNAL_235873b4_4_k_cu_7214ce9f_32534cuda3std3__48in_placeE:
	.zero		1
	.type		_ZN39_INTERNAL_235873b4_4_k_cu_7214ce9f_32534cuda3std6ranges3__45__cpo9iter_moveE,@object
	.size		_ZN39_INTERNAL_235873b4_4_k_cu_7214ce9f_32534cuda3std6ranges3__45__cpo9iter_moveE,(_ZN39_INTERNAL_235873b4_4_k_cu_7214ce9f_32534cuda3std3__45__cpo5beginE - _ZN39_INTERNAL_235873b4_4_k_cu_7214ce9f_32534cuda3std6ranges3__45__cpo9iter_moveE)
_ZN39_INTERNAL_235873b4_4_k_cu_7214ce9f_32534cuda3std6ranges3__45__cpo9iter_moveE:
	.zero		1
	.type		_ZN39_INTERNAL_235873b4_4_k_cu_7214ce9f_32534cuda3std3__45__cpo5beginE,@object
	.size		_ZN39_INTERNAL_235873b4_4_k_cu_7214ce9f_32534cuda3std3__45__cpo5beginE,(_ZN39_INTERNAL_235873b4_4_k_cu_7214ce9f_32534cuda3std3__441_GLOBAL__N__235873b4_4_k_cu_7214ce9f_32536ignoreE - _ZN39_INTERNAL_235873b4_4_k_cu_7214ce9f_32534cuda3std3__45__cpo5beginE)
_ZN39_INTERNAL_235873b4_4_k_cu_7214ce9f_32534cuda3std3__45__cpo5beginE:
	.zero		1
	.type		_ZN39_INTERNAL_235873b4_4_k_cu_7214ce9f_32534cuda3std3__441_GLOBAL__N__235873b4_4_k_cu_7214ce9f_32536ignoreE,@object
	.size		_ZN39_INTERNAL_235873b4_4_k_cu_7214ce9f_32534cuda3std3__441_GLOBAL__N__235873b4_4_k_cu_7214ce9f_32536ignoreE,(_ZN39_INTERNAL_235873b4_4_k_cu_7214ce9f_32534cute7productE - _ZN39_INTERNAL_235873b4_4_k_cu_7214ce9f_32534cuda3std3__441_GLOBAL__N__235873b4_4_k_cu_7214ce9f_32536ignoreE)
_ZN39_INTERNAL_235873b4_4_k_cu_7214ce9f_32534cuda3std3__441_GLOBAL__N__235873b4_4_k_cu_7214ce9f_32536ignoreE:
	.zero		1
	.type		_ZN39_INTERNAL_235873b4_4_k_cu_7214ce9f_32534cute7productE,@object
	.size		_ZN39_INTERNAL_235873b4_4_k_cu_7214ce9f_32534cute7productE,(_ZN39_INTERNAL_235873b4_4_k_cu_7214ce9f_32534cuda3std3__45__cpo3endE - _ZN39_INTERNAL_235873b4_4_k_cu_7214ce9f_32534cute7productE)
_ZN39_INTERNAL_235873b4_4_k_cu_7214ce9f_32534cute7productE:
	.zero		1
	.type		_ZN39_INTERNAL_235873b4_4_k_cu_7214ce9f_32534cuda3std3__45__cpo3endE,@object
	.size		_ZN39_INTERNAL_235873b4_4_k_cu_7214ce9f_32534cuda3std3__45__cpo3endE,(_ZN39_INTERNAL_235873b4_4_k_cu_7214ce9f_32534cuda3std3__419piecewise_constructE - _ZN39_INTERNAL_235873b4_4_k_cu_7214ce9f_32534cuda3std3__45__cpo3endE)
_ZN39_INTERNAL_235873b4_4_k_cu_7214ce9f_32534cuda3std3__45__cpo3endE:
	.zero		1
	.type		_ZN39_INTERNAL_235873b4_4_k_cu_7214ce9f_32534cuda3std3__419piecewise_constructE,@object
	.size		_ZN39_INTERNAL_235873b4_4_k_cu_7214ce9f_32534cuda3std3__419piecewise_constructE,(_ZN39_INTERNAL_235873b4_4_k_cu_7214ce9f_32534cuda3std3__45__cpo4cendE - _ZN39_INTERNAL_235873b4_4_k_cu_7214ce9f_32534cuda3std3__419piecewise_constructE)
_ZN39_INTERNAL_235873b4_4_k_cu_7214ce9f_32534cuda3std3__419piecewise_constructE:
	.zero		1
	.type		_ZN39_INTERNAL_235873b4_4_k_cu_7214ce9f_32534cuda3std3__45__cpo4cendE,@object
	.size		_ZN39_INTERNAL_235873b4_4_k_cu_7214ce9f_32534cuda3std3__45__cpo4cendE,(_ZN39_INTERNAL_235873b4_4_k_cu_7214ce9f_32534cuda3std6ranges3__45__cpo4swapE - _ZN39_INTERNAL_235873b4_4_k_cu_7214ce9f_32534cuda3std3__45__cpo4cendE)
_ZN39_INTERNAL_235873b4_4_k_cu_7214ce9f_32534cuda3std3__45__cpo4cendE:
	.zero		1
	.type		_ZN39_INTERNAL_235873b4_4_k_cu_7214ce9f_32534cuda3std6ranges3__45__cpo4swapE,@object
	.size		_ZN39_INTERNAL_235873b4_4_k_cu_7214ce9f_32534cuda3std6ranges3__45__cpo4swapE,(.L_9 - _ZN39_INTERNAL_235873b4_4_k_cu_7214ce9f_32534cuda3std6ranges3__45__cpo4swapE)
_ZN39_INTERNAL_235873b4_4_k_cu_7214ce9f_32534cuda3std6ranges3__45__cpo4swapE:
	.zero		1
.L_9:


//--------------------- .nv.constant0._ZN7cutlass13device_kernelINS_4gemm6kernel13GemmUniversalIN4cute5tupleIJiiiiEEENS1_10collective13CollectiveMmaINS1_34MainloopSm90TmaGmmaWarpSpecializedILi6ENS5_IJNS4_1CILi2EEENSA_ILi1EEESC_EEENS1_35KernelTmaWarpSpecializedCooperativeEEENS5_IJNSA_ILi128EEESG_NSA_ILi64EEEEEENS_6half_tENS5_IJlSC_lEEESJ_SK_NS4_8TiledMMAINS4_8MMA_AtomIJNS4_4SM904GMMA26MMA_64x128x16_F32F16F16_SSILNSO_5MajorE0ELSQ_0ELNSO_7ScaleInE1ELSR_1EEEEEENS4_6LayoutISD_NS5_IJSC_NSA_ILi0EEESV_EEEEENS5_IJNS4_10UnderscoreESY_SY_EEEEENS4_13SM90_TMA_LOADENS4_14ComposedLayoutINS4_7SwizzleILi3ELi4ELi3EEENS4_18smem_ptr_flag_bitsILi16EEENSU_INS5_IJNSA_ILi8EEESH_EEENS5_IJSH_SC_EEEEEEEvNS4_8identityENS4_23SM90_TMA_LOAD_MULTICASTES1B_vS1C_EENS_8epilogue10collective18CollectiveEpilogueINS1F_22Sm90TmaWarpSpecializedILi4ELi2ELi16ELb1ELb0EEEJSI_NS5_IJSG_NSA_ILi32EEEEEESJ_SK_SJ_SK_NS1F_6fusion15FusionCallbacksIS1J_NS1M_13LinCombEltActINS1F_6thread4GELUESJ_fSJ_fLNS_15FloatRoundStyleE2EEESI_S1L_JEEES11_NS12_INS13_ILi2ELi4ELi3EEES16_NSU_INS5_IJS17_S1K_EEENS5_IJS1K_SC_EEEEEEENS4_17SM75_U32x4_LDSM_NENS4_14SM90_TMA_STOREES1Y_NS4_17SM90_U32x4_STSM_NENS4_9Copy_AtomIJS21_SJ_EEEvEEEvvEEEEvNT_6ParamsE --------------------------
	.section	.nv.constant0._ZN7cutlass13device_kernelINS_4gemm6kernel13GemmUniversalIN4cute5tupleIJiiiiEEENS1_10collective13CollectiveMmaINS1_34MainloopSm90TmaGmmaWarpSpecializedILi6ENS5_IJNS4_1CILi2EEENSA_ILi1EEESC_EEENS1_35KernelTmaWarpSpecializedCooperativeEEENS5_IJNSA_ILi128EEESG_NSA_ILi64EEEEEENS_6half_tENS5_IJlSC_lEEESJ_SK_NS4_8TiledMMAINS4_8MMA_AtomIJNS4_4SM904GMMA26MMA_64x128x16_F32F16F16_SSILNSO_5MajorE0ELSQ_0ELNSO_7ScaleInE1ELSR_1EEEEEENS4_6LayoutISD_NS5_IJSC_NSA_ILi0EEESV_EEEEENS5_IJNS4_10UnderscoreESY_SY_EEEEENS4_13SM90_TMA_LOADENS4_14ComposedLayoutINS4_7SwizzleILi3ELi4ELi3EEENS4_18smem_ptr_flag_bitsILi16EEENSU_INS5_IJNSA_ILi8EEESH_EEENS5_IJSH_SC_EEEEEEEvNS4_8identityENS4_23SM90_TMA_LOAD_MULTICASTES1B_vS1C_EENS_8epilogue10collective18CollectiveEpilogueINS1F_22Sm90TmaWarpSpecializedILi4ELi2ELi16ELb1ELb0EEEJSI_NS5_IJSG_NSA_ILi32EEEEEESJ_SK_SJ_SK_NS1F_6fusion15FusionCallbacksIS1J_NS1M_13LinCombEltActINS1F_6thread4GELUESJ_fSJ_fLNS_15FloatRoundStyleE2EEESI_S1L_JEEES11_NS12_INS13_ILi2ELi4ELi3EEES16_NSU_INS5_IJS17_S1K_EEENS5_IJS1K_SC_EEEEEEENS4_17SM75_U32x4_LDSM_NENS4_14SM90_TMA_STOREES1Y_NS4_17SM90_U32x4_STSM_NENS4_9Copy_AtomIJS21_SJ_EEEvEEEvvEEEEvNT_6ParamsE,"a",@progbits
	.sectionflags	@""
	.align	4
.nv.constant0._ZN7cutlass13device_kernelINS_4gemm6kernel13GemmUniversalIN4cute5tupleIJiiiiEEENS1_10collective13CollectiveMmaINS1_34MainloopSm90TmaGmmaWarpSpecializedILi6ENS5_IJNS4_1CILi2EEENSA_ILi1EEESC_EEENS1_35KernelTmaWarpSpecializedCooperativeEEENS5_IJNSA_ILi128EEESG_NSA_ILi64EEEEEENS_6half_tENS5_IJlSC_lEEESJ_SK_NS4_8TiledMMAINS4_8MMA_AtomIJNS4_4SM904GMMA26MMA_64x128x16_F32F16F16_SSILNSO_5MajorE0ELSQ_0ELNSO_7ScaleInE1ELSR_1EEEEEENS4_6LayoutISD_NS5_IJSC_NSA_ILi0EEESV_EEEEENS5_IJNS4_10UnderscoreESY_SY_EEEEENS4_13SM90_TMA_LOADENS4_14ComposedLayoutINS4_7SwizzleILi3ELi4ELi3EEENS4_18smem_ptr_flag_bitsILi16EEENSU_INS5_IJNSA_ILi8EEESH_EEENS5_IJSH_SC_EEEEEEEvNS4_8identityENS4_23SM90_TMA_LOAD_MULTICASTES1B_vS1C_EENS_8epilogue10collective18CollectiveEpilogueINS1F_22Sm90TmaWarpSpecializedILi4ELi2ELi16ELb1ELb0EEEJSI_NS5_IJSG_NSA_ILi32EEEEEESJ_SK_SJ_SK_NS1F_6fusion15FusionCallbacksIS1J_NS1M_13LinCombEltActINS1F_6thread4GELUESJ_fSJ_fLNS_15FloatRoundStyleE2EEESI_S1L_JEEES11_NS12_INS13_ILi2ELi4ELi3EEES16_NSU_INS5_IJS17_S1K_EEENS5_IJS1K_SC_EEEEEEENS4_17SM75_U32x4_LDSM_NENS4_14SM90_TMA_STOREES1Y_NS4_17SM90_U32x4_STSM_NENS4_9Copy_AtomIJS21_SJ_EEEvEEEvvEEEEvNT_6ParamsE:
	.zero		2432


//--------------------- SYMBOLS --------------------------

	.type		.nv.reservedSmem.offset0,@object
	.size		.nv.reservedSmem.offset0,0x4
	.type		__assertfail,@function
